// auto-generated by cutlass_sweep.gemm — config: {"arch": "sm_90", "cluster_m": 1, "cluster_n": 2, "dtype": "int8", "stages": 3, "tile_k": 128, "tile_m": 128, "tile_n": 64}
#include "cutlass/cutlass.h"
#include "cutlass/gemm/collective/collective_builder.hpp"
#include "cutlass/gemm/device/gemm_universal_adapter.h"
#include "cutlass/gemm/kernel/gemm_universal.hpp"
#include "cutlass/epilogue/collective/collective_builder.hpp"

using ElemA = int8_t;
using ElemB = int8_t;
using ElemCD = int8_t;
using Acc  = int32_t;
using TileShape    = cute::Shape<cute::_128, cute::_64, cute::_128>;
using ClusterShape = cute::Shape<cute::_1, cute::_2, cute::_1>;

using CollectiveEpilogue = typename cutlass::epilogue::collective::CollectiveBuilder<
    cutlass::arch::Sm90, cutlass::arch::OpClassTensorOp,
    TileShape, ClusterShape,
    cutlass::epilogue::collective::EpilogueTileAuto,
    Acc, Acc,
    ElemCD, cutlass::layout::RowMajor, 128 / cutlass::sizeof_bits<ElemCD>::value,
    ElemCD, cutlass::layout::RowMajor, 128 / cutlass::sizeof_bits<ElemCD>::value,
    cutlass::epilogue::collective::EpilogueScheduleAuto
  >::CollectiveOp;

using CollectiveMainloop = typename cutlass::gemm::collective::CollectiveBuilder<
    cutlass::arch::Sm90, cutlass::arch::OpClassTensorOp,
    ElemA, cutlass::layout::RowMajor, 128 / cutlass::sizeof_bits<ElemA>::value,
    ElemB, cutlass::layout::ColumnMajor, 128 / cutlass::sizeof_bits<ElemB>::value,
    Acc,
    TileShape, ClusterShape,
    cutlass::gemm::collective::StageCount<3>,
    cutlass::gemm::collective::KernelScheduleAuto
  >::CollectiveOp;

using GemmKernel = cutlass::gemm::kernel::GemmUniversal<
    cute::Shape<int,int,int,int>,
    CollectiveMainloop,
    CollectiveEpilogue
>;
using Gemm = cutlass::gemm::device::GemmUniversalAdapter<GemmKernel>;

// Force the device kernel symbol into the cubin without needing a host main.
auto* _anchor = &cutlass::device_kernel<GemmKernel>;


// ===== COMPILED SASS (sm_90a) =====

	.target	sm_90a

	.elftype	@"ET_EXEC"


//--------------------- .note.nv.tkinfo           --------------------------
	.section	.note.nv.tkinfo,"",@"SHT_NOTE"
	.sectionflags	@"SHF_NOTE_NV_TKINFO"
	.tkinfo
        /*0018*/ 	.word	0x00000002
        /*0030*/ 	.string	""
        /*0030*/ 	.string	"ptxas"
        /*0030*/ 	.string	"Cuda compilation tools, release 13.0, V13.0.88"
        /*0030*/ 	.string	"Build cuda_13.0.r13.0/compiler.36424714_0"
        /*0030*/ 	.string	"-arch sm_90a -m 64 "



//--------------------- .note.nv.cuinfo           --------------------------
	.section	.note.nv.cuinfo,"",@"SHT_NOTE"
	.sectionflags	@"SHF_NOTE_NV_CUINFO"
        /*0018*/ 	.short	0x0002
        /*001a*/ 	.short	0x005a
        /*001c*/ 	.short	0x0082
	.zero		2


//--------------------- .nv.info                  --------------------------
	.section	.nv.info,"",@"SHT_CUDA_INFO"
	.align	4


	//----- nvinfo : EIATTR_REGCOUNT
	.align		4
        /*0000*/ 	.byte	0x04, 0x2f
        /*0002*/ 	.short	(.L_15 - .L_14)
	.align		4
.L_14:
        /*0004*/ 	.word	index@(_ZN7cutlass13device_kernelINS_4gemm6kernel13GemmUniversalIN4cute5tupleIJiiiiEEENS1_10collective13CollectiveMmaINS1_34MainloopSm90TmaGmmaWarpSpecializedILi3ENS5_IJNS4_1CILi1EEENSA_ILi2EEESB_EEENS1_35KernelTmaWarpSpecializedCooperativeEEENS5_IJNSA_ILi128EEENSA_ILi64EEESG_EEEaNS5_IJlSB_lEEEaSJ_NS4_8TiledMMAINS4_8MMA_AtomIJNS4_4SM904GMMA26MMA_64x64x32_S32S8S8_SS_TNEEEENS4_6LayoutINS5_IJSC_SB_SB_EEENS5_IJSB_NSA_ILi0EEESS_EEEEENS5_IJNS4_10UnderscoreESV_SV_EEEEENS4_23SM90_TMA_LOAD_MULTICASTENS4_14ComposedLayoutINS4_7SwizzleILi3ELi4ELi3EEENS4_18smem_ptr_flag_bitsILi8EEENSQ_INS5_IJNSA_ILi8EEESG_EEENS5_IJSG_SB_EEEEEEEvNS4_8identityENS4_13SM90_TMA_LOADES18_vS19_EENS_8epilogue10collective6detail29Sm90TmaWarpSpecializedAdapterINS1D_15DefaultEpilogueIaSJ_SJ_NS1C_6thread17LinearCombinationIaLi1EiiLNS1H_9ScaleType4KindE0ELNS_15FloatRoundStyleE2EaEENS1_15EpilogueDefaultEEEEEvvEEEEvNT_6ParamsE)
        /*0008*/ 	.word	0x000000a8


	//----- nvinfo : EIATTR_FRAME_SIZE
	.align		4
.L_15:
        /*000c*/ 	.byte	0x04, 0x11
        /*000e*/ 	.short	(.L_17 - .L_16)
	.align		4
.L_16:
        /*0010*/ 	.word	index@(_ZN7cutlass13device_kernelINS_4gemm6kernel13GemmUniversalIN4cute5tupleIJiiiiEEENS1_10collective13CollectiveMmaINS1_34MainloopSm90TmaGmmaWarpSpecializedILi3ENS5_IJNS4_1CILi1EEENSA_ILi2EEESB_EEENS1_35KernelTmaWarpSpecializedCooperativeEEENS5_IJNSA_ILi128EEENSA_ILi64EEESG_EEEaNS5_IJlSB_lEEEaSJ_NS4_8TiledMMAINS4_8MMA_AtomIJNS4_4SM904GMMA26MMA_64x64x32_S32S8S8_SS_TNEEEENS4_6LayoutINS5_IJSC_SB_SB_EEENS5_IJSB_NSA_ILi0EEESS_EEEEENS5_IJNS4_10UnderscoreESV_SV_EEEEENS4_23SM90_TMA_LOAD_MULTICASTENS4_14ComposedLayoutINS4_7SwizzleILi3ELi4ELi3EEENS4_18smem_ptr_flag_bitsILi8EEENSQ_INS5_IJNSA_ILi8EEESG_EEENS5_IJSG_SB_EEEEEEEvNS4_8identityENS4_13SM90_TMA_LOADES18_vS19_EENS_8epilogue10collective6detail29Sm90TmaWarpSpecializedAdapterINS1D_15DefaultEpilogueIaSJ_SJ_NS1C_6thread17LinearCombinationIaLi1EiiLNS1H_9ScaleType4KindE0ELNS_15FloatRoundStyleE2EaEENS1_15EpilogueDefaultEEEEEvvEEEEvNT_6ParamsE)
        /*0014*/ 	.word	0x00000000


	//----- nvinfo : EIATTR_MIN_STACK_SIZE
	.align		4
.L_17:
        /*0018*/ 	.byte	0x04, 0x12
        /*001a*/ 	.short	(.L_19 - .L_18)
	.align		4
.L_18:
        /*001c*/ 	.word	index@(_ZN7cutlass13device_kernelINS_4gemm6kernel13GemmUniversalIN4cute5tupleIJiiiiEEENS1_10collective13CollectiveMmaINS1_34MainloopSm90TmaGmmaWarpSpecializedILi3ENS5_IJNS4_1CILi1EEENSA_ILi2EEESB_EEENS1_35KernelTmaWarpSpecializedCooperativeEEENS5_IJNSA_ILi128EEENSA_ILi64EEESG_EEEaNS5_IJlSB_lEEEaSJ_NS4_8TiledMMAINS4_8MMA_AtomIJNS4_4SM904GMMA26MMA_64x64x32_S32S8S8_SS_TNEEEENS4_6LayoutINS5_IJSC_SB_SB_EEENS5_IJSB_NSA_ILi0EEESS_EEEEENS5_IJNS4_10UnderscoreESV_SV_EEEEENS4_23SM90_TMA_LOAD_MULTICASTENS4_14ComposedLayoutINS4_7SwizzleILi3ELi4ELi3EEENS4_18smem_ptr_flag_bitsILi8EEENSQ_INS5_IJNSA_ILi8EEESG_EEENS5_IJSG_SB_EEEEEEEvNS4_8identityENS4_13SM90_TMA_LOADES18_vS19_EENS_8epilogue10collective6detail29Sm90TmaWarpSpecializedAdapterINS1D_15DefaultEpilogueIaSJ_SJ_NS1C_6thread17LinearCombinationIaLi1EiiLNS1H_9ScaleType4KindE0ELNS_15FloatRoundStyleE2EaEENS1_15EpilogueDefaultEEEEEvvEEEEvNT_6ParamsE)
        /*0020*/ 	.word	0x00000000
.L_19:


//--------------------- .nv.compat                --------------------------
	.section	.nv.compat,"",@"SHT_CUDA_COMPAT_INFO"
	.align	4
        /*0000*/ 	.byte	0x02, 0x09, 0x01, 0x00, 0x02, 0x02, 0x04, 0x00, 0x02, 0x05, 0x05, 0x00, 0x03, 0x07, 0x01, 0x01
        /*0010*/ 	.byte	0x02, 0x03, 0x01, 0x00, 0x02, 0x06, 0x01, 0x00, 0x04, 0x0b, 0x08, 0x00, 0x00, 0x00, 0x00, 0x00
        /*0020*/ 	.byte	0x00, 0x00, 0x00, 0x00


//--------------------- .nv.info._ZN7cutlass13device_kernelINS_4gemm6kernel13GemmUniversalIN4cute5tupleIJiiiiEEENS1_10collective13CollectiveMmaINS1_34MainloopSm90TmaGmmaWarpSpecializedILi3ENS5_IJNS4_1CILi1EEENSA_ILi2EEESB_EEENS1_35KernelTmaWarpSpecializedCooperativeEEENS5_IJNSA_ILi128EEENSA_ILi64EEESG_EEEaNS5_IJlSB_lEEEaSJ_NS4_8TiledMMAINS4_8MMA_AtomIJNS4_4SM904GMMA26MMA_64x64x32_S32S8S8_SS_TNEEEENS4_6LayoutINS5_IJSC_SB_SB_EEENS5_IJSB_NSA_ILi0EEESS_EEEEENS5_IJNS4_10UnderscoreESV_SV_EEEEENS4_23SM90_TMA_LOAD_MULTICASTENS4_14ComposedLayoutINS4_7SwizzleILi3ELi4ELi3EEENS4_18smem_ptr_flag_bitsILi8EEENSQ_INS5_IJNSA_ILi8EEESG_EEENS5_IJSG_SB_EEEEEEEvNS4_8identityENS4_13SM90_TMA_LOADES18_vS19_EENS_8epilogue10collective6detail29Sm90TmaWarpSpecializedAdapterINS1D_15DefaultEpilogueIaSJ_SJ_NS1C_6thread17LinearCombinationIaLi1EiiLNS1H_9ScaleType4KindE0ELNS_15FloatRoundStyleE2EaEENS1_15EpilogueDefaultEEEEEvvEEEEvNT_6ParamsE --------------------------
	.section	.nv.info._ZN7cutlass13device_kernelINS_4gemm6kernel13GemmUniversalIN4cute5tupleIJiiiiEEENS1_10collective13CollectiveMmaINS1_34MainloopSm90TmaGmmaWarpSpecializedILi3ENS5_IJNS4_1CILi1EEENSA_ILi2EEESB_EEENS1_35KernelTmaWarpSpecializedCooperativeEEENS5_IJNSA_ILi128EEENSA_ILi64EEESG_EEEaNS5_IJlSB_lEEEaSJ_NS4_8TiledMMAINS4_8MMA_AtomIJNS4_4SM904GMMA26MMA_64x64x32_S32S8S8_SS_TNEEEENS4_6LayoutINS5_IJSC_SB_SB_EEENS5_IJSB_NSA_ILi0EEESS_EEEEENS5_IJNS4_10UnderscoreESV_SV_EEEEENS4_23SM90_TMA_LOAD_MULTICASTENS4_14ComposedLayoutINS4_7SwizzleILi3ELi4ELi3EEENS4_18smem_ptr_flag_bitsILi8EEENSQ_INS5_IJNSA_ILi8EEESG_EEENS5_IJSG_SB_EEEEEEEvNS4_8identityENS4_13SM90_TMA_LOADES18_vS19_EENS_8epilogue10collective6detail29Sm90TmaWarpSpecializedAdapterINS1D_15DefaultEpilogueIaSJ_SJ_NS1C_6thread17LinearCombinationIaLi1EiiLNS1H_9ScaleType4KindE0ELNS_15FloatRoundStyleE2EaEENS1_15EpilogueDefaultEEEEEvvEEEEvNT_6ParamsE,"",@"SHT_CUDA_INFO"
	.sectionflags	@""
	.align	4


	//----- nvinfo : EIATTR_CUDA_API_VERSION
	.align		4
        /*0000*/ 	.byte	0x04, 0x37
        /*0002*/ 	.short	(.L_21 - .L_20)
.L_20:
        /*0004*/ 	.word	0x00000082


	//----- nvinfo : EIATTR_KPARAM_INFO
	.align		4
.L_21:
        /*0008*/ 	.byte	0x04, 0x17
        /*000a*/ 	.short	(.L_23 - .L_22)
.L_22:
        /*000c*/ 	.word	0x00000000
        /*0010*/ 	.short	0x0000
        /*0012*/ 	.short	0x0070
        /*0014*/ 	.byte	0x00, 0xf0, 0x01, 0x10


	//----- nvinfo : EIATTR_SPARSE_MMA_MASK
	.align		4
.L_23:
        /*0018*/ 	.byte	0x03, 0x50
        /*001a*/ 	.short	0x0000


	//----- nvinfo : EIATTR_MAXREG_COUNT
	.align		4
        /*001c*/ 	.byte	0x03, 0x1b
        /*001e*/ 	.short	0x00a8


	//----- nvinfo : EIATTR_NUM_BARRIERS
	.align		4
        /*0020*/ 	.byte	0x02, 0x4c
        /*0022*/ 	.byte	0x01
	.zero		1


	//----- nvinfo : EIATTR_EXTERNS
	.align		4
        /*0024*/ 	.byte	0x04, 0x0f
        /*0026*/ 	.short	(.L_25 - .L_24)


	//   ....[0]....
	.align		4
.L_24:
        /*0028*/ 	.word	index@(__assertfail)


	//----- nvinfo : EIATTR_MERCURY_ISA_VERSION
	.align		4
.L_25:
        /*002c*/ 	.byte	0x03, 0x5f
        /*002e*/ 	.short	0x0101


	//----- nvinfo : EIATTR_INT_WARP_WIDE_INSTR_OFFSETS
	.align		4
        /*0030*/ 	.byte	0x04, 0x31
        /*0032*/ 	.short	(.L_27 - .L_26)


	//   ....[0]....
.L_26:
        /*0034*/ 	.word	0x00000400


	//   ....[1]....
        /*0038*/ 	.word	0x00000420


	//   ....[2]....
        /*003c*/ 	.word	0x000005f0


	//----- nvinfo : EIATTR_COOP_GROUP_MASK_REGIDS
	.align		4
.L_27:
        /*0040*/ 	.byte	0x04, 0x29
        /*0042*/ 	.short	(.L_29 - .L_28)


	//   ....[0]....
.L_28:
        /*0044*/ 	.word	0xffffffff


	//   ....[1]....
        /*0048*/ 	.word	0xffffffff


	//   ....[2]....
        /*004c*/ 	.word	0xffffffff


	//   ....[3]....
        /*0050*/ 	.word	0xffffffff


	//   ....[4]....
        /*0054*/ 	.word	0xffffffff


	//   ....[5]....
        /*0058*/ 	.word	0xffffffff


	//----- nvinfo : EIATTR_COOP_GROUP_INSTR_OFFSETS
	.align		4
.L_29:
        /*005c*/ 	.byte	0x04, 0x28
        /*005e*/ 	.short	(.L_31 - .L_30)


	//   ....[0]....
.L_30:
        /*0060*/ 	.word	0x00000060


	//   ....[1]....
        /*0064*/ 	.word	0x00000070


	//   ....[2]....
        /*0068*/ 	.word	0x00000130


	//   ....[3]....
        /*006c*/ 	.word	0x000002b0


	//   ....[4]....
        /*0070*/ 	.word	0x00000760


	//   ....[5]....
        /*0074*/ 	.word	0x00001190


	//----- nvinfo : EIATTR_REG_RECONFIG
	.align		4
.L_31:
        /*0078*/ 	.byte	0x01, 0x54
	.zero		2


	//----- nvinfo : EIATTR_SYSCALL_OFFSETS
	.align		4
        /*007c*/ 	.byte	0x04, 0x46
        /*007e*/ 	.short	(.L_33 - .L_32)


	//   ....[0]....
.L_32:
        /*0080*/ 	.word	0x00001350


	//----- nvinfo : EIATTR_MBARRIER_INSTR_OFFSETS
	.align		4
.L_33:
        /*0084*/ 	.byte	0x04, 0x39
        /*0086*/ 	.short	(.L_35 - .L_34)


	//   ....[0]....
.L_34:
        /*0088*/ 	.word	0x00000230
        /*008c*/ 	.word	0x000000ff
        /*0090*/ 	.word	0x00000000
        /*0094*/ 	.short	0x0100
        /*0096*/ 	.byte	0x08
	.zero		1


	//   ....[1]....
        /*0098*/ 	.word	0x00000240
        /*009c*/ 	.word	0x000000ff
        /*00a0*/ 	.word	0x00000018
        /*00a4*/ 	.short	0x0100
        /*00a6*/ 	.byte	0x08
	.zero		1


	//   ....[2]....
        /*00a8*/ 	.word	0x00000250
        /*00ac*/ 	.word	0x000000ff
        /*00b0*/ 	.word	0x00000008
        /*00b4*/ 	.short	0x0100
        /*00b6*/ 	.byte	0x08
	.zero		1


	//   ....[3]....
        /*00b8*/ 	.word	0x00000260
        /*00bc*/ 	.word	0x000000ff
        /*00c0*/ 	.word	0x00000020
        /*00c4*/ 	.short	0x0100
        /*00c6*/ 	.byte	0x08
	.zero		1


	//   ....[4]....
        /*00c8*/ 	.word	0x00000270
        /*00cc*/ 	.word	0x000000ff
        /*00d0*/ 	.word	0x00000010
        /*00d4*/ 	.short	0x0100
        /*00d6*/ 	.byte	0x08
	.zero		1


	//   ....[5]....
        /*00d8*/ 	.word	0x00000280
        /*00dc*/ 	.word	0x000000ff
        /*00e0*/ 	.word	0x00000028
        /*00e4*/ 	.short	0x0100
        /*00e6*/ 	.byte	0x08
	.zero		1


	//   ....[6]....
        /*00e8*/ 	.word	0x00000670
        /*00ec*/ 	.word	0x000000ff
        /*00f0*/ 	.word	0x00000040
        /*00f4*/ 	.short	0x0100
        /*00f6*/ 	.byte	0x06
	.zero		1


	//   ....[7]....
        /*00f8*/ 	.word	0x00000700
        /*00fc*/ 	.word	0x000000ff
        /*0100*/ 	.word	0x00000048
        /*0104*/ 	.short	0x0100
        /*0106*/ 	.byte	0x06
	.zero		1


	//   ....[8]....
        /*0108*/ 	.word	0x00001420
        /*010c*/ 	.word	0x00000003
        /*0110*/ 	.word	0x00000000
        /*0114*/ 	.short	0x010a
        /*0116*/ 	.byte	0x3f
	.zero		1


	//   ....[9]....
        /*0118*/ 	.word	0x00001460
        /*011c*/ 	.word	0x00000003
        /*0120*/ 	.word	0x00000000
        /*0124*/ 	.short	0x010a
        /*0126*/ 	.byte	0x3f
	.zero		1


	//   ....[10]....
        /*0128*/ 	.word	0x00001830
        /*012c*/ 	.word	0x00000005
        /*0130*/ 	.word	0x00000000
        /*0134*/ 	.short	0x010a
        /*0136*/ 	.byte	0x3f
	.zero		1


	//   ....[11]....
        /*0138*/ 	.word	0x00001870
        /*013c*/ 	.word	0x00000005
        /*0140*/ 	.word	0x00000000
        /*0144*/ 	.short	0x010a
        /*0146*/ 	.byte	0x3f
	.zero		1


	//   ....[12]....
        /*0148*/ 	.word	0x00001ad0
        /*014c*/ 	.word	0x00000005
        /*0150*/ 	.word	0x00000000
        /*0154*/ 	.short	0x0101
        /*0156*/ 	.byte	0x3f
	.zero		1


	//   ....[13]....
        /*0158*/ 	.word	0x00001cf0
        /*015c*/ 	.word	0x00000003
        /*0160*/ 	.word	0x00000000
        /*0164*/ 	.short	0x0101
        /*0166*/ 	.byte	0x3f
	.zero		1


	//   ....[14]....
        /*0168*/ 	.word	0x00004bb0
        /*016c*/ 	.word	0x00000017
        /*0170*/ 	.word	0x00000018
        /*0174*/ 	.short	0x010a
        /*0176*/ 	.byte	0x3f
	.zero		1


	//   ....[15]....
        /*0178*/ 	.word	0x00004f20
        /*017c*/ 	.word	0x00000003
        /*0180*/ 	.word	0x00000048
        /*0184*/ 	.short	0x0101
        /*0186*/ 	.byte	0x3f
	.zero		1


	//   ....[16]....
        /*0188*/ 	.word	0x00005680
        /*018c*/ 	.word	0x00000007
        /*0190*/ 	.word	0x00000000
        /*0194*/ 	.short	0x010a
        /*0196*/ 	.byte	0x3f
	.zero		1


	//   ....[17]....
        /*0198*/ 	.word	0x00005700
        /*019c*/ 	.word	0x00000006
        /*01a0*/ 	.word	0x00000000
        /*01a4*/ 	.short	0x010a
        /*01a6*/ 	.byte	0x3f
	.zero		1


	//   ....[18]....
        /*01a8*/ 	.word	0x00005790
        /*01ac*/ 	.word	0x00000003
        /*01b0*/ 	.word	0x00000000
        /*01b4*/ 	.short	0x010a
        /*01b6*/ 	.byte	0x3f
	.zero		1


	//   ....[19]....
        /*01b8*/ 	.word	0x000057f0
        /*01bc*/ 	.word	0x00000003
        /*01c0*/ 	.word	0x00000000
        /*01c4*/ 	.short	0x010a
        /*01c6*/ 	.byte	0x3f
	.zero		1


	//   ....[20]....
        /*01c8*/ 	.word	0x00005840
        /*01cc*/ 	.word	0x00000005
        /*01d0*/ 	.word	0x00000000
        /*01d4*/ 	.short	0x010a
        /*01d6*/ 	.byte	0x3f
	.zero		1


	//   ....[21]....
        /*01d8*/ 	.word	0x00005910
        /*01dc*/ 	.word	0x00000017
        /*01e0*/ 	.word	0x00000018
        /*01e4*/ 	.short	0x010a
        /*01e6*/ 	.byte	0x3f
	.zero		1


	//   ....[22]....
        /*01e8*/ 	.word	0x000059e0
        /*01ec*/ 	.word	0x00000007
        /*01f0*/ 	.word	0x00000000
        /*01f4*/ 	.short	0x010a
        /*01f6*/ 	.byte	0x3f
	.zero		1


	//   ....[23]....
        /*01f8*/ 	.word	0x00005a30
        /*01fc*/ 	.word	0x00000006
        /*0200*/ 	.word	0x00000000
        /*0204*/ 	.short	0x010a
        /*0206*/ 	.byte	0x3f
	.zero		1


	//----- nvinfo : EIATTR_NUM_MBARRIERS
	.align		4
.L_35:
        /*0208*/ 	.byte	0x03, 0x38
        /*020a*/ 	.short	0x0008


	//----- nvinfo : EIATTR_EXIT_INSTR_OFFSETS
	.align		4
        /*020c*/ 	.byte	0x04, 0x1c
        /*020e*/ 	.short	(.L_37 - .L_36)


	//   ....[0]....
.L_36:
        /*0210*/ 	.word	0x000008c0


	//   ....[1]....
        /*0214*/ 	.word	0x000010d0


	//   ....[2]....
        /*0218*/ 	.word	0x000042c0


	//   ....[3]....
        /*021c*/ 	.word	0x00004820


	//   ....[4]....
        /*0220*/ 	.word	0x000057e0


	//----- nvinfo : EIATTR_MAX_THREADS
	.align		4
.L_37:
        /*0224*/ 	.byte	0x04, 0x05
        /*0226*/ 	.short	(.L_39 - .L_38)
.L_38:
        /*0228*/ 	.word	0x00000180
        /*022c*/ 	.word	0x00000001
        /*0230*/ 	.word	0x00000001


	//----- nvinfo : EIATTR_CRS_STACK_SIZE
	.align		4
.L_39:
        /*0234*/ 	.byte	0x04, 0x1e
        /*0236*/ 	.short	(.L_41 - .L_40)
.L_40:
        /*0238*/ 	.word	0x00000000


	//----- nvinfo : EIATTR_CBANK_PARAM_SIZE
	.align		4
.L_41:
        /*023c*/ 	.byte	0x03, 0x19
        /*023e*/ 	.short	0x0470


	//----- nvinfo : EIATTR_PARAM_CBANK
	.align		4
        /*0240*/ 	.byte	0x04, 0x0a
        /*0242*/ 	.short	(.L_43 - .L_42)
	.align		4
.L_42:
        /*0244*/ 	.word	index@(.nv.constant0._ZN7cutlass13device_kernelINS_4gemm6kernel13GemmUniversalIN4cute5tupleIJiiiiEEENS1_10collective13CollectiveMmaINS1_34MainloopSm90TmaGmmaWarpSpecializedILi3ENS5_IJNS4_1CILi1EEENSA_ILi2EEESB_EEENS1_35KernelTmaWarpSpecializedCooperativeEEENS5_IJNSA_ILi128EEENSA_ILi64EEESG_EEEaNS5_IJlSB_lEEEaSJ_NS4_8TiledMMAINS4_8MMA_AtomIJNS4_4SM904GMMA26MMA_64x64x32_S32S8S8_SS_TNEEEENS4_6LayoutINS5_IJSC_SB_SB_EEENS5_IJSB_NSA_ILi0EEESS_EEEEENS5_IJNS4_10UnderscoreESV_SV_EEEEENS4_23SM90_TMA_LOAD_MULTICASTENS4_14ComposedLayoutINS4_7SwizzleILi3ELi4ELi3EEENS4_18smem_ptr_flag_bitsILi8EEENSQ_INS5_IJNSA_ILi8EEESG_EEENS5_IJSG_SB_EEEEEEEvNS4_8identityENS4_13SM90_TMA_LOADES18_vS19_EENS_8epilogue10collective6detail29Sm90TmaWarpSpecializedAdapterINS1D_15DefaultEpilogueIaSJ_SJ_NS1C_6thread17LinearCombinationIaLi1EiiLNS1H_9ScaleType4KindE0ELNS_15FloatRoundStyleE2EaEENS1_15EpilogueDefaultEEEEEvvEEEEvNT_6ParamsE)
        /*0248*/ 	.short	0x0210
        /*024a*/ 	.short	0x0470


	//----- nvinfo : EIATTR_SW_WAR
	.align		4
.L_43:
        /*024c*/ 	.byte	0x04, 0x36
        /*024e*/ 	.short	(.L_45 - .L_44)
.L_44:
        /*0250*/ 	.word	0x00000008
.L_45:


//--------------------- .nv.callgraph             --------------------------
	.section	.nv.callgraph,"",@"SHT_CUDA_CALLGRAPH"
	.align	4
	.sectionentsize	8
	.align		4
        /*0000*/ 	.word	0x00000000
	.align		4
        /*0004*/ 	.word	0xffffffff
	.align		4
        /*0008*/ 	.word	index@(_ZN7cutlass13device_kernelINS_4gemm6kernel13GemmUniversalIN4cute5tupleIJiiiiEEENS1_10collective13CollectiveMmaINS1_34MainloopSm90TmaGmmaWarpSpecializedILi3ENS5_IJNS4_1CILi1EEENSA_ILi2EEESB_EEENS1_35KernelTmaWarpSpecializedCooperativeEEENS5_IJNSA_ILi128EEENSA_ILi64EEESG_EEEaNS5_IJlSB_lEEEaSJ_NS4_8TiledMMAINS4_8MMA_AtomIJNS4_4SM904GMMA26MMA_64x64x32_S32S8S8_SS_TNEEEENS4_6LayoutINS5_IJSC_SB_SB_EEENS5_IJSB_NSA_ILi0EEESS_EEEEENS5_IJNS4_10UnderscoreESV_SV_EEEEENS4_23SM90_TMA_LOAD_MULTICASTENS4_14ComposedLayoutINS4_7SwizzleILi3ELi4ELi3EEENS4_18smem_ptr_flag_bitsILi8EEENSQ_INS5_IJNSA_ILi8EEESG_EEENS5_IJSG_SB_EEEEEEEvNS4_8identityENS4_13SM90_TMA_LOADES18_vS19_EENS_8epilogue10collective6detail29Sm90TmaWarpSpecializedAdapterINS1D_15DefaultEpilogueIaSJ_SJ_NS1C_6thread17LinearCombinationIaLi1EiiLNS1H_9ScaleType4KindE0ELNS_15FloatRoundStyleE2EaEENS1_15EpilogueDefaultEEEEEvvEEEEvNT_6ParamsE)
	.align		4
        /*000c*/ 	.word	index@(__assertfail)
	.align		4
        /*0010*/ 	.word	0x00000000
	.align		4
        /*0014*/ 	.word	0xfffffffe
	.align		4
        /*0018*/ 	.word	0x00000000
	.align		4
        /*001c*/ 	.word	0xfffffffd
	.align		4
        /*0020*/ 	.word	0x00000000
	.align		4
        /*0024*/ 	.word	0xfffffffc


//--------------------- .nv.constant4             --------------------------
	.section	.nv.constant4,"a",@progbits
	.align	8
	.align		8
.nv.constant4:
        /*0000*/ 	.dword	__assertfail
	.align		8
        /*0008*/ 	.dword	__unnamed_1
	.align		8
        /*0010*/ 	.dword	_ZN39_INTERNAL_78166bb4_4_k_cu_50d43244_43204cuda3std3__45__cpo5beginE
	.align		8
        /*0018*/ 	.dword	_ZN39_INTERNAL_78166bb4_4_k_cu_50d43244_43204cuda3std3__45__cpo3endE
	.align		8
        /*0020*/ 	.dword	_ZN39_INTERNAL_78166bb4_4_k_cu_50d43244_43204cuda3std3__45__cpo6cbeginE
	.align		8
        /*0028*/ 	.dword	_ZN39_INTERNAL_78166bb4_4_k_cu_50d43244_43204cuda3std3__45__cpo4cendE
	.align		8
        /*0030*/ 	.dword	_ZN39_INTERNAL_78166bb4_4_k_cu_50d43244_43204cuda3std3__441_GLOBAL__N__78166bb4_4_k_cu_50d43244_43206ignoreE
	.align		8
        /*0038*/ 	.dword	_ZN39_INTERNAL_78166bb4_4_k_cu_50d43244_43204cuda3std3__419piecewise_constructE
	.align		8
        /*0040*/ 	.dword	_ZN39_INTERNAL_78166bb4_4_k_cu_50d43244_43204cuda3std3__48in_placeE
	.align		8
        /*0048*/ 	.dword	_ZN39_INTERNAL_78166bb4_4_k_cu_50d43244_43204cuda3std6ranges3__45__cpo4swapE
	.align		8
        /*0050*/ 	.dword	_ZN39_INTERNAL_78166bb4_4_k_cu_50d43244_43204cuda3std6ranges3__45__cpo9iter_moveE
	.align		8
        /*0058*/ 	.dword	_ZN39_INTERNAL_78166bb4_4_k_cu_50d43244_43204cute7productE
	.align		8
        /*0060*/ 	.dword	_ZN39_INTERNAL_78166bb4_4_k_cu_50d43244_43204cute1_E
	.align		8
        /*0068*/ 	.dword	$str$22
	.align		8
        /*0070*/ 	.dword	$str$23


//--------------------- .text._ZN7cutlass13device_kernelINS_4gemm6kernel13GemmUniversalIN4cute5tupleIJiiiiEEENS1_10collective13CollectiveMmaINS1_34MainloopSm90TmaGmmaWarpSpecializedILi3ENS5_IJNS4_1CILi1EEENSA_ILi2EEESB_EEENS1_35KernelTmaWarpSpecializedCooperativeEEENS5_IJNSA_ILi128EEENSA_ILi64EEESG_EEEaNS5_IJlSB_lEEEaSJ_NS4_8TiledMMAINS4_8MMA_AtomIJNS4_4SM904GMMA26MMA_64x64x32_S32S8S8_SS_TNEEEENS4_6LayoutINS5_IJSC_SB_SB_EEENS5_IJSB_NSA_ILi0EEESS_EEEEENS5_IJNS4_10UnderscoreESV_SV_EEEEENS4_23SM90_TMA_LOAD_MULTICASTENS4_14ComposedLayoutINS4_7SwizzleILi3ELi4ELi3EEENS4_18smem_ptr_flag_bitsILi8EEENSQ_INS5_IJNSA_ILi8EEESG_EEENS5_IJSG_SB_EEEEEEEvNS4_8identityENS4_13SM90_TMA_LOADES18_vS19_EENS_8epilogue10collective6detail29Sm90TmaWarpSpecializedAdapterINS1D_15DefaultEpilogueIaSJ_SJ_NS1C_6thread17LinearCombinationIaLi1EiiLNS1H_9ScaleType4KindE0ELNS_15FloatRoundStyleE2EaEENS1_15EpilogueDefaultEEEEEvvEEEEvNT_6ParamsE --------------------------
	.section	.text._ZN7cutlass13device_kernelINS_4gemm6kernel13GemmUniversalIN4cute5tupleIJiiiiEEENS1_10collective13CollectiveMmaINS1_34MainloopSm90TmaGmmaWarpSpecializedILi3ENS5_IJNS4_1CILi1EEENSA_ILi2EEESB_EEENS1_35KernelTmaWarpSpecializedCooperativeEEENS5_IJNSA_ILi128EEENSA_ILi64EEESG_EEEaNS5_IJlSB_lEEEaSJ_NS4_8TiledMMAINS4_8MMA_AtomIJNS4_4SM904GMMA26MMA_64x64x32_S32S8S8_SS_TNEEEENS4_6LayoutINS5_IJSC_SB_SB_EEENS5_IJSB_NSA_ILi0EEESS_EEEEENS5_IJNS4_10UnderscoreESV_SV_EEEEENS4_23SM90_TMA_LOAD_MULTICASTENS4_14ComposedLayoutINS4_7SwizzleILi3ELi4ELi3EEENS4_18smem_ptr_flag_bitsILi8EEENSQ_INS5_IJNSA_ILi8EEESG_EEENS5_IJSG_SB_EEEEEEEvNS4_8identityENS4_13SM90_TMA_LOADES18_vS19_EENS_8epilogue10collective6detail29Sm90TmaWarpSpecializedAdapterINS1D_15DefaultEpilogueIaSJ_SJ_NS1C_6thread17LinearCombinationIaLi1EiiLNS1H_9ScaleType4KindE0ELNS_15FloatRoundStyleE2EaEENS1_15EpilogueDefaultEEEEEvvEEEEvNT_6ParamsE,"ax",@progbits
	.align	128
.text._ZN7cutlass13device_kernelINS_4gemm6kernel13GemmUniversalIN4cute5tupleIJiiiiEEENS1_10collective13CollectiveMmaINS1_34MainloopSm90TmaGmmaWarpSpecializedILi3ENS5_IJNS4_1CILi1EEENSA_ILi2EEESB_EEENS1_35KernelTmaWarpSpecializedCooperativeEEENS5_IJNSA_ILi128EEENSA_ILi64EEESG_EEEaNS5_IJlSB_lEEEaSJ_NS4_8TiledMMAINS4_8MMA_AtomIJNS4_4SM904GMMA26MMA_64x64x32_S32S8S8_SS_TNEEEENS4_6LayoutINS5_IJSC_SB_SB_EEENS5_IJSB_NSA_ILi0EEESS_EEEEENS5_IJNS4_10UnderscoreESV_SV_EEEEENS4_23SM90_TMA_LOAD_MULTICASTENS4_14ComposedLayoutINS4_7SwizzleILi3ELi4ELi3EEENS4_18smem_ptr_flag_bitsILi8EEENSQ_INS5_IJNSA_ILi8EEESG_EEENS5_IJSG_SB_EEEEEEEvNS4_8identityENS4_13SM90_TMA_LOADES18_vS19_EENS_8epilogue10collective6detail29Sm90TmaWarpSpecializedAdapterINS1D_15DefaultEpilogueIaSJ_SJ_NS1C_6thread17LinearCombinationIaLi1EiiLNS1H_9ScaleType4KindE0ELNS_15FloatRoundStyleE2EaEENS1_15EpilogueDefaultEEEEEvvEEEEvNT_6ParamsE:
        .type           _ZN7cutlass13device_kernelINS_4gemm6kernel13GemmUniversalIN4cute5tupleIJiiiiEEENS1_10collective13CollectiveMmaINS1_34MainloopSm90TmaGmmaWarpSpecializedILi3ENS5_IJNS4_1CILi1EEENSA_ILi2EEESB_EEENS1_35KernelTmaWarpSpecializedCooperativeEEENS5_IJNSA_ILi128EEENSA_ILi64EEESG_EEEaNS5_IJlSB_lEEEaSJ_NS4_8TiledMMAINS4_8MMA_AtomIJNS4_4SM904GMMA26MMA_64x64x32_S32S8S8_SS_TNEEEENS4_6LayoutINS5_IJSC_SB_SB_EEENS5_IJSB_NSA_ILi0EEESS_EEEEENS5_IJNS4_10UnderscoreESV_SV_EEEEENS4_23SM90_TMA_LOAD_MULTICASTENS4_14ComposedLayoutINS4_7SwizzleILi3ELi4ELi3EEENS4_18smem_ptr_flag_bitsILi8EEENSQ_INS5_IJNSA_ILi8EEESG_EEENS5_IJSG_SB_EEEEEEEvNS4_8identityENS4_13SM90_TMA_LOADES18_vS19_EENS_8epilogue10collective6detail29Sm90TmaWarpSpecializedAdapterINS1D_15DefaultEpilogueIaSJ_SJ_NS1C_6thread17LinearCombinationIaLi1EiiLNS1H_9ScaleType4KindE0ELNS_15FloatRoundStyleE2EaEENS1_15EpilogueDefaultEEEEEvvEEEEvNT_6ParamsE,@function
        .size           _ZN7cutlass13device_kernelINS_4gemm6kernel13GemmUniversalIN4cute5tupleIJiiiiEEENS1_10collective13CollectiveMmaINS1_34MainloopSm90TmaGmmaWarpSpecializedILi3ENS5_IJNS4_1CILi1EEENSA_ILi2EEESB_EEENS1_35KernelTmaWarpSpecializedCooperativeEEENS5_IJNSA_ILi128EEENSA_ILi64EEESG_EEEaNS5_IJlSB_lEEEaSJ_NS4_8TiledMMAINS4_8MMA_AtomIJNS4_4SM904GMMA26MMA_64x64x32_S32S8S8_SS_TNEEEENS4_6LayoutINS5_IJSC_SB_SB_EEENS5_IJSB_NSA_ILi0EEESS_EEEEENS5_IJNS4_10UnderscoreESV_SV_EEEEENS4_23SM90_TMA_LOAD_MULTICASTENS4_14ComposedLayoutINS4_7SwizzleILi3ELi4ELi3EEENS4_18smem_ptr_flag_bitsILi8EEENSQ_INS5_IJNSA_ILi8EEESG_EEENS5_IJSG_SB_EEEEEEEvNS4_8identityENS4_13SM90_TMA_LOADES18_vS19_EENS_8epilogue10collective6detail29Sm90TmaWarpSpecializedAdapterINS1D_15DefaultEpilogueIaSJ_SJ_NS1C_6thread17LinearCombinationIaLi1EiiLNS1H_9ScaleType4KindE0ELNS_15FloatRoundStyleE2EaEENS1_15EpilogueDefaultEEEEEvvEEEEvNT_6ParamsE,(.L_x_137 - _ZN7cutlass13device_kernelINS_4gemm6kernel13GemmUniversalIN4cute5tupleIJiiiiEEENS1_10collective13CollectiveMmaINS1_34MainloopSm90TmaGmmaWarpSpecializedILi3ENS5_IJNS4_1CILi1EEENSA_ILi2EEESB_EEENS1_35KernelTmaWarpSpecializedCooperativeEEENS5_IJNSA_ILi128EEENSA_ILi64EEESG_EEEaNS5_IJlSB_lEEEaSJ_NS4_8TiledMMAINS4_8MMA_AtomIJNS4_4SM904GMMA26MMA_64x64x32_S32S8S8_SS_TNEEEENS4_6LayoutINS5_IJSC_SB_SB_EEENS5_IJSB_NSA_ILi0EEESS_EEEEENS5_IJNS4_10UnderscoreESV_SV_EEEEENS4_23SM90_TMA_LOAD_MULTICASTENS4_14ComposedLayoutINS4_7SwizzleILi3ELi4ELi3EEENS4_18smem_ptr_flag_bitsILi8EEENSQ_INS5_IJNSA_ILi8EEESG_EEENS5_IJSG_SB_EEEEEEEvNS4_8identityENS4_13SM90_TMA_LOADES18_vS19_EENS_8epilogue10collective6detail29Sm90TmaWarpSpecializedAdapterINS1D_15DefaultEpilogueIaSJ_SJ_NS1C_6thread17LinearCombinationIaLi1EiiLNS1H_9ScaleType4KindE0ELNS_15FloatRoundStyleE2EaEENS1_15EpilogueDefaultEEEEEvvEEEEvNT_6ParamsE)
        .other          _ZN7cutlass13device_kernelINS_4gemm6kernel13GemmUniversalIN4cute5tupleIJiiiiEEENS1_10collective13CollectiveMmaINS1_34MainloopSm90TmaGmmaWarpSpecializedILi3ENS5_IJNS4_1CILi1EEENSA_ILi2EEESB_EEENS1_35KernelTmaWarpSpecializedCooperativeEEENS5_IJNSA_ILi128EEENSA_ILi64EEESG_EEEaNS5_IJlSB_lEEEaSJ_NS4_8TiledMMAINS4_8MMA_AtomIJNS4_4SM904GMMA26MMA_64x64x32_S32S8S8_SS_TNEEEENS4_6LayoutINS5_IJSC_SB_SB_EEENS5_IJSB_NSA_ILi0EEESS_EEEEENS5_IJNS4_10UnderscoreESV_SV_EEEEENS4_23SM90_TMA_LOAD_MULTICASTENS4_14ComposedLayoutINS4_7SwizzleILi3ELi4ELi3EEENS4_18smem_ptr_flag_bitsILi8EEENSQ_INS5_IJNSA_ILi8EEESG_EEENS5_IJSG_SB_EEEEEEEvNS4_8identityENS4_13SM90_TMA_LOADES18_vS19_EENS_8epilogue10collective6detail29Sm90TmaWarpSpecializedAdapterINS1D_15DefaultEpilogueIaSJ_SJ_NS1C_6thread17LinearCombinationIaLi1EiiLNS1H_9ScaleType4KindE0ELNS_15FloatRoundStyleE2EaEENS1_15EpilogueDefaultEEEEEvvEEEEvNT_6ParamsE,@"STO_CUDA_ENTRY STV_DEFAULT"
_ZN7cutlass13device_kernelINS_4gemm6kernel13GemmUniversalIN4cute5tupleIJiiiiEEENS1_10collective13CollectiveMmaINS1_34MainloopSm90TmaGmmaWarpSpecializedILi3ENS5_IJNS4_1CILi1EEENSA_ILi2EEESB_EEENS1_35KernelTmaWarpSpecializedCooperativeEEENS5_IJNSA_ILi128EEENSA_ILi64EEESG_EEEaNS5_IJlSB_lEEEaSJ_NS4_8TiledMMAINS4_8MMA_AtomIJNS4_4SM904GMMA26MMA_64x64x32_S32S8S8_SS_TNEEEENS4_6LayoutINS5_IJSC_SB_SB_EEENS5_IJSB_NSA_ILi0EEESS_EEEEENS5_IJNS4_10UnderscoreESV_SV_EEEEENS4_23SM90_TMA_LOAD_MULTICASTENS4_14ComposedLayoutINS4_7SwizzleILi3ELi4ELi3EEENS4_18smem_ptr_flag_bitsILi8EEENSQ_INS5_IJNSA_ILi8EEESG_EEENS5_IJSG_SB_EEEEEEEvNS4_8identityENS4_13SM90_TMA_LOADES18_vS19_EENS_8epilogue10collective6detail29Sm90TmaWarpSpecializedAdapterINS1D_15DefaultEpilogueIaSJ_SJ_NS1C_6thread17LinearCombinationIaLi1EiiLNS1H_9ScaleType4KindE0ELNS_15FloatRoundStyleE2EaEENS1_15EpilogueDefaultEEEEEvvEEEEvNT_6ParamsE:
[----:B------:R-:W0:Y:S01]  /*0000*/  LDC R1, c[0x0][0x28] ;  /* 0x00000a00ff017b82 */ /* 0x000e220000000800 */
[----:B------:R-:W1:Y:S01]  /*0010*/  S2R R18, SR_TID.X ;  /* 0x0000000000127919 */ /* 0x000e620000002100 */
[----:B------:R-:W-:Y:S01]  /*0020*/  ELECT P0, URZ, PT ;  /* 0x00000000003f782f */ /* 0x000fe20003800000 */
[----:B------:R-:W-:Y:S01]  /*0030*/  BSSY B0, `(.L_x_0) ;  /* 0x000000f000007945 */ /* 0x000fe20003800000 */
[--C-:B-1----:R-:W-:Y:S02]  /*0040*/  SHF.R.U32.HI R0, RZ, 0x5, R18.reuse ;  /* 0x00000005ff007819 */ /* 0x102fe40000011612 */
[----:B------:R-:W-:-:S03]  /*0050*/  SHF.R.U32.HI R3, RZ, 0x7, R18 ;  /* 0x00000007ff037819 */ /* 0x000fc60000011612 */
[----:B------:R-:W1:Y:S04]  /*0060*/  SHFL.IDX PT, R2, R0, RZ, 0x1f ;  /* 0x00001fff00027589 */ /* 0x000e6800000e0000 */
[----:B------:R2:W3:Y:S01]  /*0070*/  SHFL.IDX PT, R5, R3, RZ, 0x1f ;  /* 0x00001fff03057589 */ /* 0x0004e200000e0000 */
[----:B-1----:R-:W-:-:S13]  /*0080*/  ISETP.NE.OR P0, PT, R2, RZ, !P0 ;  /* 0x000000ff0200720c */ /* 0x002fda0004705670 */
[----:B0-23--:R-:W-:Y:S05]  /*0090*/  @P0 BRA `(.L_x_1) ;  /* 0x0000000000200947 */ /* 0x00dfea0003800000 */
[----:B------:R-:W-:Y:S02]  /*00a0*/  ULDC.64 UR4, c[0x0][0x198] ;  /* 0x0000660000047ab9 */ /* 0x000fe40000000a00 */
[----:B------:R-:W-:Y:S02]  /*00b0*/  UIADD3 UR6, UP0, UR4, 0xf0, URZ ;  /* 0x000000f004067890 */ /* 0x000fe4000ff1e03f */
[----:B------:R-:W-:Y:S02]  /*00c0*/  UIADD3 UR4, UP1, UR4, 0x1f0, URZ ;  /* 0x000001f004047890 */ /* 0x000fe4000ff3e03f */
[----:B------:R-:W-:Y:S02]  /*00d0*/  UIADD3.X UR7, URZ, UR5, URZ, UP0, !UPT ;  /* 0x000000053f077290 */ /* 0x000fe400087fe43f */
[----:B------:R-:W-:-:S07]  /*00e0*/  UIADD3.X UR5, URZ, UR5, URZ, UP1, !UPT ;  /* 0x000000053f057290 */ /* 0x000fce0008ffe43f */
[----:B------:R0:W-:Y:S02]  /*00f0*/  UTMACCTL.PF [UR6] ;  /* 0x00000000060079b9 */ /* 0x0001e40008040000 */
[----:B------:R0:W-:Y:S02]  /*0100*/  UTMACCTL.PF [UR4] ;  /* 0x00000000040079b9 */ /* 0x0001e40008040000 */
[----:B0-----:R-:W-:Y:S01]  /*0110*/  NOP ;  /* 0x0000000000007918 */ /* 0x001fe20000000000 */
.L_x_1:
[----:B------:R-:W-:Y:S05]  /*0120*/  BSYNC B0 ;  /* 0x0000000000007941 */ /* 0x000fea0003800000 */
.L_x_0:
[----:B------:R-:W0:Y:S02]  /*0130*/  SHFL.IDX PT, R3, R0, RZ, 0x1f ;  /* 0x00001fff00037589 */ /* 0x000e2400000e0000 */
[----:B0-----:R-:W-:-:S13]  /*0140*/  ISETP.NE.AND P0, PT, R3, RZ, PT ;  /* 0x000000ff0300720c */ /* 0x001fda0003f05270 */
[----:B------:R-:W-:Y:S05]  /*0150*/  @P0 BRA `(.L_x_2) ;  /* 0x0000000000500947 */ /* 0x000fea0003800000 */
[----:B------:R-:W0:Y:S01]  /*0160*/  S2UR UR8, SR_CgaCtaId ;  /* 0x00000000000879c3 */ /* 0x000e220000008800 */
[----:B------:R-:W-:Y:S01]  /*0170*/  UMOV UR4, 0x400 ;  /* 0x0000040000047882 */ /* 0x000fe20000000000 */
[----:B------:R-:W-:Y:S01]  /*0180*/  UMOV UR5, 0x1 ;  /* 0x0000000100057882 */ /* 0x000fe20000000000 */
[----:B------:R-:W-:Y:S01]  /*0190*/  UMOV UR6, 0x4 ;  /* 0x0000000400067882 */ /* 0x000fe20000000000 */
[----:B------:R-:W-:Y:S01]  /*01a0*/  ELECT P0, URZ, PT ;  /* 0x00000000003f782f */ /* 0x000fe20003800000 */
[----:B------:R-:W-:-:S04]  /*01b0*/  UIADD3 UR6, -UR6, 0x100000, URZ ;  /* 0x0010000006067890 */ /* 0x000fc8000fffe13f */
[----:B------:R-:W-:Y:S02]  /*01c0*/  USHF.L.U32 UR7, UR6, 0xb, URZ ;  /* 0x0000000b06077899 */ /* 0x000fe4000800063f */
[----:B------:R-:W-:Y:S02]  /*01d0*/  USHF.L.U32 UR6, UR6, 0x1, URZ ;  /* 0x0000000106067899 */ /* 0x000fe4000800063f */
[----:B0-----:R-:W-:Y:S02]  /*01e0*/  ULEA UR8, UR8, UR4, 0x18 ;  /* 0x0000000408087291 */ /* 0x001fe4000f8ec03f */
[----:B------:R-:W-:-:S04]  /*01f0*/  UIADD3 UR4, -UR5, 0x100000, URZ ;  /* 0x0010000005047890 */ /* 0x000fc8000fffe13f */
[----:B------:R-:W-:Y:S02]  /*0200*/  USHF.L.U32 UR5, UR4, 0xb, URZ ;  /* 0x0000000b04057899 */ /* 0x000fe4000800063f */
[----:B------:R-:W-:Y:S01]  /*0210*/  USHF.L.U32 UR4, UR4, 0x1, URZ ;  /* 0x0000000104047899 */ /* 0x000fe2000800063f */
[----:B------:R-:W0:Y:S11]  /*0220*/  FENCE.VIEW.ASYNC.S ;  /* 0x00000000000073c6 */ /* 0x000e360000000000 */
[----:B0-----:R0:W1:Y:S01]  /*0230*/  SYNCS.EXCH.64 URZ, [UR8], UR4 ;  /* 0x00000004083f75b2 */ /* 0x0010620008000100 */
[----:B------:R0:W2:Y:S01]  /*0240*/  SYNCS.EXCH.64 URZ, [UR8+0x18], UR6 ;  /* 0x00001806083f75b2 */ /* 0x0000a20008000100 */
[----:B------:R0:W3:Y:S01]  /*0250*/  SYNCS.EXCH.64 URZ, [UR8+0x8], UR4 ;  /* 0x00000804083f75b2 */ /* 0x0000e20008000100 */
[----:B------:R0:W4:Y:S01]  /*0260*/  SYNCS.EXCH.64 URZ, [UR8+0x20], UR6 ;  /* 0x00002006083f75b2 */ /* 0x0001220008000100 */
[----:B------:R0:W0:Y:S01]  /*0270*/  SYNCS.EXCH.64 URZ, [UR8+0x10], UR4 ;  /* 0x00001004083f75b2 */ /* 0x0000220008000100 */
[----:B------:R0:W0:Y:S01]  /*0280*/  SYNCS.EXCH.64 URZ, [UR8+0x28], UR6 ;  /* 0x00002806083f75b2 */ /* 0x0000220008000100 */
[----:B------:R-:W-:Y:S01]  /*0290*/  NOP ;  /* 0x0000000000007918 */ /* 0x000fe20000000000 */
.L_x_2:
[----:B------:R-:W-:Y:S01]  /*02a0*/  SHF.R.S32.HI R7, RZ, 0x1f, R18 ;  /* 0x0000001fff077819 */ /* 0x000fe20000011412 */
[----:B------:R-:W5:Y:S01]  /*02b0*/  SHFL.IDX PT, R0, R0, RZ, 0x1f ;  /* 0x00001fff00007589 */ /* 0x000f6200000e0000 */
[----:B0-----:R-:W0:Y:S01]  /*02c0*/  S2UR UR8, SR_CTAID.X ;  /* 0x00000000000879c3 */ /* 0x001e220000002500 */
[----:B------:R-:W-:Y:S02]  /*02d0*/  ELECT P0, URZ, PT ;  /* 0x00000000003f782f */ /* 0x000fe40003800000 */
[----:B------:R-:W-:Y:S01]  /*02e0*/  LEA.HI R7, R7, R18, RZ, 0x7 ;  /* 0x0000001207077211 */ /* 0x000fe200078f38ff */
[----:B------:R-:W1:Y:S01]  /*02f0*/  S2R R4, SR_CTAID.Y ;  /* 0x0000000000047919 */ /* 0x000e620000002600 */
[----:B------:R-:W-:Y:S01]  /*0300*/  ULDC UR4, c[0x0][0x154] ;  /* 0x0000550000047ab9 */ /* 0x000fe20000000800 */
[----:B------:R-:W-:Y:S01]  /*0310*/  NOP ;  /* 0x0000000000007918 */ /* 0x000fe20000000000 */
[----:B------:R-:W-:Y:S01]  /*0320*/  LOP3.LUT R7, R7, 0xffffff80, RZ, 0xc0, !PT ;  /* 0xffffff8007077812 */ /* 0x000fe200078ec0ff */
[----:B------:R-:W-:Y:S01]  /*0330*/  NOP ;  /* 0x0000000000007918 */ /* 0x000fe20000000000 */
[----:B------:R-:W2:Y:S03]  /*0340*/  LDC R12, c[0x0][0x140] ;  /* 0x00005000ff0c7b82 */ /* 0x000ea60000000800 */
[----:B------:R-:W-:-:S05]  /*0350*/  IMAD.IADD R7, R18, 0x1, -R7 ;  /* 0x0000000112077824 */ /* 0x000fca00078e0a07 */
[----:B------:R-:W-:Y:S02]  /*0360*/  SHF.R.S32.HI R6, RZ, 0x1f, R7 ;  /* 0x0000001fff067819 */ /* 0x000fe40000011407 */
[----:B------:R-:W-:Y:S02]  /*0370*/  LOP3.LUT P2, RZ, R7, 0x7, RZ, 0xc0, !PT ;  /* 0x0000000707ff7812 */ /* 0x000fe4000784c0ff */
[----:B------:R-:W-:Y:S02]  /*0380*/  LEA.HI R6, R6, R7, RZ, 0x3 ;  /* 0x0000000706067211 */ /* 0x000fe400078f18ff */
[----:B-----5:R-:W-:Y:S02]  /*0390*/  ISETP.NE.OR P0, PT, R0, RZ, !P0 ;  /* 0x000000ff0000720c */ /* 0x020fe40004705670 */
[--C-:B------:R-:W-:Y:S02]  /*03a0*/  SHF.R.S32.HI R0, RZ, 0x3, R6.reuse ;  /* 0x00000003ff007819 */ /* 0x100fe40000011406 */
[----:B------:R-:W-:-:S02]  /*03b0*/  SHF.R.S32.HI R9, RZ, 0x1f, R6 ;  /* 0x0000001fff097819 */ /* 0x000fc40000011406 */
[----:B------:R-:W-:Y:S02]  /*03c0*/  SHF.R.S32.HI R6, RZ, 0x1f, R3 ;  /* 0x0000001fff067819 */ /* 0x000fe40000011403 */
[----:B------:R-:W-:Y:S02]  /*03d0*/  LEA.HI R9, R9, R0, RZ, 0x2 ;  /* 0x0000000009097211 */ /* 0x000fe400078f10ff */
[----:B------:R-:W-:Y:S02]  /*03e0*/  LEA.HI R6, R6, R3, RZ, 0x2 ;  /* 0x0000000306067211 */ /* 0x000fe400078f10ff */
[----:B-1----:R-:W-:Y:S01]  /*03f0*/  I2FP.F32.U32 R8, R4 ;  /* 0x0000000400087245 */ /* 0x002fe20000201000 */
[----:B------:R-:W-:Y:S01]  /*0400*/  VOTEU.ALL UP0, P0 ;  /* 0x00000000003f7886 */ /* 0x000fe20000000000 */
[----:B------:R-:W-:Y:S01]  /*0410*/  LOP3.LUT R6, R6, 0x3ffffffc, RZ, 0xc0, !PT ;  /* 0x3ffffffc06067812 */ /* 0x000fe200078ec0ff */
[----:B------:R-:W-:Y:S01]  /*0420*/  VOTEU.ALL UP1, P0 ;  /* 0x00000000003f7886 */ /* 0x000fe20000020000 */
[----:B------:R-:W-:Y:S01]  /*0430*/  LOP3.LUT R9, R9, 0xfffffffc, RZ, 0xc0, !PT ;  /* 0xfffffffc09097812 */ /* 0x000fe200078ec0ff */
[----:B------:R-:W-:Y:S01]  /*0440*/  FMUL R10, R8, UR4 ;  /* 0x00000004080a7c20 */ /* 0x000fe20008400000 */
[----:B------:R-:W1:Y:S01]  /*0450*/  @!UP0 S2UR UR7, SR_CgaCtaId ;  /* 0x00000000000789c3 */ /* 0x000e620000008800 */
[----:B------:R-:W-:Y:S01]  /*0460*/  IMAD.IADD R11, R3, 0x1, -R6 ;  /* 0x00000001030b7824 */ /* 0x000fe200078e0a06 */
[----:B0-----:R-:W-:Y:S01]  /*0470*/  I2FP.F32.U32 R6, UR8 ;  /* 0x0000000800067c45 */ /* 0x001fe20008201000 */
[----:B------:R-:W-:Y:S01]  /*0480*/  IMAD.IADD R0, R0, 0x1, -R9 ;  /* 0x0000000100007824 */ /* 0x000fe200078e0a09 */
[----:B------:R-:W-:Y:S01]  /*0490*/  ULDC UR4, c[0x0][0x150] ;  /* 0x0000540000047ab9 */ /* 0x000fe20000000800 */
[----:B------:R-:W0:Y:S01]  /*04a0*/  F2I.U32.TRUNC.NTZ R10, R10 ;  /* 0x0000000a000a7305 */ /* 0x000e22000020f000 */
[----:B------:R-:W-:Y:S01]  /*04b0*/  SHF.R.S32.HI R3, RZ, 0x1f, R2 ;  /* 0x0000001fff037819 */ /* 0x000fe20000011402 */
[----:B------:R-:W-:Y:S01]  /*04c0*/  FMUL R6, R6, UR4 ;  /* 0x0000000406067c20 */ /* 0x000fe20008400000 */
[----:B------:R-:W5:Y:S01]  /*04d0*/  LDC R9, c[0x0][0x148] ;  /* 0x00005200ff097b82 */ /* 0x000f620000000800 */
[----:B------:R-:W-:Y:S01]  /*04e0*/  IMAD R11, R11, 0x4, R0 ;  /* 0x000000040b0b7824 */ /* 0x000fe200078e0200 */
[----:B------:R-:W-:Y:S01]  /*04f0*/  LEA.HI R3, R3, R2, RZ, 0x2 ;  /* 0x0000000203037211 */ /* 0x000fe200078f10ff */
[----:B------:R-:W-:Y:S01]  /*0500*/  UMOV UR4, 0x20 ;  /* 0x0000002000047882 */ /* 0x000fe20000000000 */
[----:B------:R-:W-:Y:S01]  /*0510*/  @!UP0 UMOV UR6, 0x400 ;  /* 0x0000040000068882 */ /* 0x000fe20000000000 */
[----:B------:R-:W3:Y:S01]  /*0520*/  F2I.U32.TRUNC.NTZ R6, R6 ;  /* 0x0000000600067305 */ /* 0x000ee2000020f000 */
[----:B------:R-:W-:Y:S01]  /*0530*/  LOP3.LUT R3, R3, 0xfffffffc, RZ, 0xc0, !PT ;  /* 0xfffffffc03037812 */ /* 0x000fe200078ec0ff */
[----:B------:R-:W-:Y:S01]  /*0540*/  IMAD.SHL.U32 R22, R11, 0x4, RZ ;  /* 0x000000040b167824 */ /* 0x000fe200078e00ff */
[----:B------:R-:W4:Y:S01]  /*0550*/  LDC R8, c[0x0][0x144] ;  /* 0x00005100ff087b82 */ /* 0x000f220000000800 */
[----:B------:R-:W-:-:S04]  /*0560*/  @!UP0 UIADD3 UR4, -UR4, 0x100000, URZ ;  /* 0x0010000004048890 */ /* 0x000fc8000fffe13f */
[----:B------:R-:W-:Y:S02]  /*0570*/  @!UP0 USHF.L.U32 UR5, UR4, 0xb, URZ ;  /* 0x0000000b04058899 */ /* 0x000fe4000800063f */
[----:B------:R-:W-:Y:S01]  /*0580*/  @!UP0 USHF.L.U32 UR4, UR4, 0x1, URZ ;  /* 0x0000000104048899 */ /* 0x000fe2000800063f */
[----:B--2---:R-:W-:Y:S01]  /*0590*/  ISETP.EQ.U32.AND P3, PT, R12, 0x1, PT ;  /* 0x000000010c00780c */ /* 0x004fe20003f62070 */
[----:B------:R-:W-:Y:S01]  /*05a0*/  IMAD.IADD R0, R2, 0x1, -R3 ;  /* 0x0000000102007824 */ /* 0x000fe200078e0a03 */
[----:B------:R-:W-:Y:S01]  /*05b0*/  LOP3.LUT R22, R11, 0xc, R22, 0x78, !PT ;  /* 0x0000000c0b167812 */ /* 0x000fe200078e7816 */
[----:B0-----:R-:W-:Y:S01]  /*05c0*/  IMAD.MOV R14, RZ, RZ, -R10 ;  /* 0x000000ffff0e7224 */ /* 0x001fe200078e0a0a */
[----:B-1----:R-:W-:Y:S02]  /*05d0*/  @!UP0 ULEA UR6, UR7, UR6, 0x18 ;  /* 0x0000000607068291 */ /* 0x002fe4000f8ec03f */
[----:B------:R-:W-:Y:S01]  /*05e0*/  ISETP.NE.AND P1, PT, R0, 0x3, PT ;  /* 0x000000030000780c */ /* 0x000fe20003f25270 */
[----:B------:R-:W-:Y:S01]  /*05f0*/  VOTEU.ALL UP0, P0 ;  /* 0x00000000003f7886 */ /* 0x000fe20000000000 */
[----:B------:R-:W-:Y:S01]  /*0600*/  ISETP.LT.U32.AND P0, PT, R22, 0x2, !P2 ;  /* 0x000000021600780c */ /* 0x000fe20005701070 */
[----:B---3--:R-:W-:Y:S01]  /*0610*/  IMAD.MOV R3, RZ, RZ, -R6 ;  /* 0x000000ffff037224 */ /* 0x008fe200078e0a06 */
[----:B------:R-:W-:-:S02]  /*0620*/  ISETP.EQ.OR P1, PT, R0, RZ, !P1 ;  /* 0x000000ff0000720c */ /* 0x000fc40004f22670 */
[----:B------:R-:W-:Y:S01]  /*0630*/  ISETP.NE.AND P2, PT, R5, RZ, PT ;  /* 0x000000ff0500720c */ /* 0x000fe20003f45270 */
[----:B-----5:R-:W-:Y:S01]  /*0640*/  IMAD R7, R9, R14, R4 ;  /* 0x0000000e09077224 */ /* 0x020fe200078e0204 */
[----:B------:R-:W-:Y:S01]  /*0650*/  ISETP.EQ.AND P1, PT, R5, RZ, P1 ;  /* 0x000000ff0500720c */ /* 0x000fe20000f22270 */
[----:B------:R-:W0:Y:S02]  /*0660*/  FENCE.VIEW.ASYNC.S ;  /* 0x00000000000073c6 */ /* 0x000e240000000000 */
[----:B0-----:R0:W1:Y:S01]  /*0670*/  @!UP0 SYNCS.EXCH.64 URZ, [UR6+0x40], UR4 ;  /* 0x00004004063f85b2 */ /* 0x0010620008000100 */
[----:B------:R-:W-:Y:S02]  /*0680*/  ISETP.NE.AND P4, PT, R7, R22, PT ;  /* 0x000000160700720c */ /* 0x000fe40003f85270 */
[----:B------:R-:W-:Y:S01]  /*0690*/  SEL R19, RZ, 0x1, !P1 ;  /* 0x00000001ff137807 */ /* 0x000fe20004800000 */
[----:B----4-:R-:W-:Y:S02]  /*06a0*/  IMAD R3, R8, R3, UR8 ;  /* 0x0000000808037e24 */ /* 0x010fe4000f8e0203 */
[----:B------:R-:W-:-:S03]  /*06b0*/  VIADD R8, R5, 0xffffffff ;  /* 0xffffffff05087836 */ /* 0x000fc60000000000 */
[----:B------:R-:W-:Y:S02]  /*06c0*/  ISETP.EQ.OR P4, PT, R3, RZ, !P4 ;  /* 0x000000ff0300720c */ /* 0x000fe40006782670 */
[----:B------:R-:W-:Y:S02]  /*06d0*/  ISETP.GE.U32.AND P5, PT, R8, 0x2, PT ;  /* 0x000000020800780c */ /* 0x000fe40003fa6070 */
[----:B------:R-:W-:Y:S02]  /*06e0*/  PLOP3.LUT P0, PT, P0, P4, PT, 0x80, 0x0 ;  /* 0x000000000000781c */ /* 0x000fe40000709070 */
[----:B------:R-:W-:Y:S01]  /*06f0*/  SEL R19, R19, 0x2, P5 ;  /* 0x0000000213137807 */ /* 0x000fe20002800000 */
[----:B------:R0:W2:Y:S01]  /*0700*/  @!UP1 SYNCS.EXCH.64 URZ, [UR6+0x48], UR4 ;  /* 0x00004804063f95b2 */ /* 0x0000a20008000100 */
[----:B------:R-:W-:Y:S01]  /*0710*/  P2R R58, PR, RZ, 0x1 ;  /* 0x00000001ff3a7803 */ /* 0x000fe20000000000 */
[----:B------:R-:W-:Y:S01]  /*0720*/  NOP ;  /* 0x0000000000007918 */ /* 0x000fe20000000000 */
[----:B------:R-:W-:Y:S07]  /*0730*/  @!P3 BRA `(.L_x_3) ;  /* 0x000000000008b947 */ /* 0x000fee0003800000 */
[----:B-12---:R-:W-:Y:S01]  /*0740*/  UCGABAR_ARV ;  /* 0x00000000000079c7 */ /* 0x006fe20008000000 */
[----:B------:R-:W-:Y:S05]  /*0750*/  BRA `(.L_x_4) ;  /* 0x0000000000047947 */ /* 0x000fea0003800000 */
.L_x_3:
[----:B-12---:R-:W-:Y:S01]  /*0760*/  NOP ;  /* 0x0000000000007918 */ /* 0x006fe20000000000 */
.L_x_4:
[----:B------:R-:W1:Y:S01]  /*0770*/  LDC R2, c[0x0][0x65c] ;  /* 0x00019700ff027b82 */ /* 0x000e620000000800 */
[----:B------:R-:W-:Y:S02]  /*0780*/  IMAD.U32 R6, RZ, RZ, UR8 ;  /* 0x00000008ff067e24 */ /* 0x000fe4000f8e00ff */
[----:B------:R-:W-:Y:S01]  /*0790*/  IMAD.MOV.U32 R7, RZ, RZ, RZ ;  /* 0x000000ffff077224 */ /* 0x000fe200078e00ff */
[----:B-1----:R-:W-:-:S04]  /*07a0*/  ISETP.NE.AND P1, PT, R2, 0x1, PT ;  /* 0x000000010200780c */ /* 0x002fc80003f25270 */
[----:B------:R-:W-:-:S09]  /*07b0*/  P2R R5, PR, RZ, 0x2 ;  /* 0x00000002ff057803 */ /* 0x000fd20000000000 */
[----:B------:R-:W1:Y:S01]  /*07c0*/  @P1 LDC R17, c[0x0][0x10] ;  /* 0x00000400ff111b82 */ /* 0x000e620000000800 */
[----:B------:R-:W-:Y:S02]  /*07d0*/  @P1 IMAD.MOV.U32 R5, RZ, RZ, RZ ;  /* 0x000000ffff051224 */ /* 0x000fe400078e00ff */
[----:B------:R-:W-:-:S05]  /*07e0*/  @P1 IMAD.MOV.U32 R13, RZ, RZ, RZ ;  /* 0x000000ffff0d1224 */ /* 0x000fca00078e00ff */
[----:B------:R-:W2:Y:S01]  /*07f0*/  @!P1 LDC R11, c[0x0][0xc] ;  /* 0x00000300ff0b9b82 */ /* 0x000ea20000000800 */
[----:B-1----:R-:W-:-:S04]  /*0800*/  @P1 IMAD.WIDE.U32 R16, R17, UR8, R4 ;  /* 0x0000000811101c25 */ /* 0x002fc8000f8e0004 */
[----:B------:R-:W-:Y:S02]  /*0810*/  @P1 IMAD.IADD R17, R17, 0x1, R13 ;  /* 0x0000000111111824 */ /* 0x000fe400078e020d */
[----:B--2---:R-:W-:-:S04]  /*0820*/  @!P1 IMAD.WIDE.U32 R6, R4, R11, R6 ;  /* 0x0000000b04069225 */ /* 0x004fc800078e0006 */
[----:B------:R-:W-:Y:S02]  /*0830*/  @!P1 IMAD.MOV.U32 R16, RZ, RZ, R6 ;  /* 0x000000ffff109224 */ /* 0x000fe400078e0006 */
[----:B------:R-:W-:Y:S01]  /*0840*/  @!P1 IMAD.MOV.U32 R17, RZ, RZ, R7 ;  /* 0x000000ffff119224 */ /* 0x000fe200078e0007 */
[----:B------:R-:W-:Y:S06]  /*0850*/  @!P3 BRA `(.L_x_5) ;  /* 0x00000000000cb947 */ /* 0x000fec0003800000 */
[----:B------:R-:W-:Y:S01]  /*0860*/  UCGABAR_WAIT ;  /* 0x0000000000007dc7 */ /* 0x000fe20008000000 */
[----:B------:R-:W-:Y:S01]  /*0870*/  CCTL.IVALL ;  /* 0x00000000ff00798f */ /* 0x000fe20002000000 */
[----:B------:R-:W-:Y:S05]  /*0880*/  BRA `(.L_x_6) ;  /* 0x0000000000047947 */ /* 0x000fea0003800000 */
.L_x_5:
[----:B------:R-:W-:Y:S06]  /*0890*/  BAR.SYNC.DEFER_BLOCKING 0x0 ;  /* 0x0000000000007b1d */ /* 0x000fec0000010000 */
.L_x_6:
[----:B------:R-:W-:Y:S05]  /*08a0*/  @!P2 BRA `(.L_x_7) ;  /* 0x000000380088a947 */ /* 0x000fea0003800000 */
[----:B------:R-:W-:-:S13]  /*08b0*/  ISETP.GT.U32.AND P0, PT, R8, 0x1, PT ;  /* 0x000000010800780c */ /* 0x000fda0003f04070 */
[----:B0-----:R-:W-:Y:S05]  /*08c0*/  @P0 EXIT ;  /* 0x000000000000094d */ /* 0x001fea0003800000 */
[----:B------:R-:W-:Y:S01]  /*08d0*/  ULDC.64 UR4, c[0x0][0x650] ;  /* 0x0001940000047ab9 */ /* 0x000fe20000000a00 */
[----:B------:R-:W-:Y:S01]  /*08e0*/  PRMT R0, RZ, 0x7610, R0 ;  /* 0x00007610ff007816 */ /* 0x000fe20000000000 */
[----:B------:R-:W-:Y:S01]  /*08f0*/  IMAD.MOV.U32 R59, RZ, RZ, -0x1 ;  /* 0xffffffffff3b7424 */ /* 0x000fe200078e00ff */
[----:B------:R-:W-:Y:S01]  /*0900*/  ISETP.GE.U32.AND P0, PT, R16, UR4, PT ;  /* 0x0000000410007c0c */ /* 0x000fe2000bf06070 */
[----:B------:R-:W-:Y:S02]  /*0910*/  IMAD.MOV.U32 R60, RZ, RZ, -0x1 ;  /* 0xffffffffff3c7424 */ /* 0x000fe400078e00ff */
[----:B------:R-:W-:Y:S01]  /*0920*/  IMAD.MOV.U32 R61, RZ, RZ, -0x1 ;  /* 0xffffffffff3d7424 */ /* 0x000fe200078e00ff */
[----:B------:R-:W-:-:S13]  /*0930*/  ISETP.GE.U32.AND.EX P0, PT, R17, UR5, PT, P0 ;  /* 0x0000000511007c0c */ /* 0x000fda000bf06100 */
[----:B------:R-:W-:Y:S05]  /*0940*/  @P0 BRA `(.L_x_8) ;  /* 0x0000000400280947 */ /* 0x000fea0003800000 */
[----:B------:R-:W0:Y:S01]  /*0950*/  LDC.64 R20, c[0x0][0x628] ;  /* 0x00018a00ff147b82 */ /* 0x000e220000000a00 */
[----:B------:R-:W-:Y:S02]  /*0960*/  IMAD.MOV.U32 R6, RZ, RZ, R16 ;  /* 0x000000ffff067224 */ /* 0x000fe400078e0010 */
[----:B------:R-:W-:-:S05]  /*0970*/  IMAD.MOV.U32 R7, RZ, RZ, R17 ;  /* 0x000000ffff077224 */ /* 0x000fca00078e0011 */
[----:B------:R-:W1:Y:S08]  /*0980*/  LDC R0, c[0x0][0x630] ;  /* 0x00018c00ff007b82 */ /* 0x000e700000000800 */
[----:B------:R-:W2:Y:S01]  /*0990*/  LDC.64 R24, c[0x0][0x620] ;  /* 0x00018800ff187b82 */ /* 0x000ea20000000a00 */
[----:B0-----:R-:W-:-:S04]  /*09a0*/  ISETP.NE.U32.AND P0, PT, R20, RZ, PT ;  /* 0x000000ff1400720c */ /* 0x001fc80003f05070 */
[----:B------:R-:W-:-:S13]  /*09b0*/  ISETP.NE.AND.EX P0, PT, R21, RZ, PT, P0 ;  /* 0x000000ff1500720c */ /* 0x000fda0003f05300 */
[----:B-12---:R-:W-:Y:S05]  /*09c0*/  @!P0 BRA `(.L_x_9) ;  /* 0x0000000000288947 */ /* 0x006fea0003800000 */
[----:B------:R-:W0:Y:S02]  /*09d0*/  LDC R13, c[0x0][0x634] ;  /* 0x00018d00ff0d7b82 */ /* 0x000e240000000800 */
[----:B0-----:R-:W-:-:S05]  /*09e0*/  IADD3 R13, P0, R16, R13, RZ ;  /* 0x0000000d100d7210 */ /* 0x001fca0007f1e0ff */
[----:B------:R-:W-:-:S04]  /*09f0*/  IMAD.X R15, RZ, RZ, R17, P0 ;  /* 0x000000ffff0f7224 */ /* 0x000fc800000e0611 */
[----:B------:R-:W-:-:S04]  /*0a00*/  IMAD.WIDE.U32 R6, R15, R20, RZ ;  /* 0x000000140f067225 */ /* 0x000fc800078e00ff */
[----:B------:R-:W-:-:S04]  /*0a10*/  IMAD.WIDE.U32 R10, P0, R13, R21, R6 ;  /* 0x000000150d0a7225 */ /* 0x000fc80007800006 */
[----:B------:R-:W-:-:S04]  /*0a20*/  IMAD.WIDE.U32 R6, R13, R20, RZ ;  /* 0x000000140d067225 */ /* 0x000fc800078e00ff */
[----:B------:R-:W-:Y:S01]  /*0a30*/  IMAD.X R13, RZ, RZ, RZ, P0 ;  /* 0x000000ffff0d7224 */ /* 0x000fe200000e06ff */
[----:B------:R-:W-:Y:S01]  /*0a40*/  IADD3 RZ, P0, R7, R10, RZ ;  /* 0x0000000a07ff7210 */ /* 0x000fe20007f1e0ff */
[----:B------:R-:W-:-:S04]  /*0a50*/  IMAD.MOV.U32 R12, RZ, RZ, R11 ;  /* 0x000000ffff0c7224 */ /* 0x000fc800078e000b */
[----:B------:R-:W-:-:S08]  /*0a60*/  IMAD.WIDE.U32.X R6, R15, R21, R12, P0 ;  /* 0x000000150f067225 */ /* 0x000fd000000e040c */
.L_x_9:
[----:B------:R-:W0:Y:S01]  /*0a70*/  LDC.64 R20, c[0x0][0x640] ;  /* 0x00019000ff147b82 */ /* 0x000e220000000a00 */
[--C-:B------:R-:W-:Y:S01]  /*0a80*/  SHF.R.U64 R61, R6, R0, R7.reuse ;  /* 0x00000000063d7219 */ /* 0x100fe20000001207 */
[----:B------:R-:W-:Y:S01]  /*0a90*/  IMAD R28, R9, R14, R4 ;  /* 0x0000000e091c7224 */ /* 0x000fe200078e0204 */
[----:B------:R-:W-:Y:S02]  /*0aa0*/  SHF.R.U32.HI R0, RZ, R0, R7 ;  /* 0x00000000ff007219 */ /* 0x000fe40000011607 */
[----:B------:R-:W-:-:S03]  /*0ab0*/  IADD3 R5, P0, RZ, -R61, RZ ;  /* 0x8000003dff057210 */ /* 0x000fc60007f1e0ff */
[----:B------:R-:W1:Y:S02]  /*0ac0*/  LDC R8, c[0x0][0x618] ;  /* 0x00018600ff087b82 */ /* 0x000e640000000800 */
[----:B------:R-:W-:-:S04]  /*0ad0*/  IMAD.X R7, RZ, RZ, ~R0, P0 ;  /* 0x000000ffff077224 */ /* 0x000fc800000e0e00 */
[-C--:B------:R-:W-:Y:S02]  /*0ae0*/  IMAD R0, R7, R24.reuse, RZ ;  /* 0x0000001807007224 */ /* 0x080fe400078e02ff */
[----:B------:R-:W2:Y:S01]  /*0af0*/  LDC R11, c[0x0][0x608] ;  /* 0x00018200ff0b7b82 */ /* 0x000ea20000000800 */
[----:B------:R-:W-:-:S04]  /*0b00*/  IMAD.WIDE.U32 R6, R5, R24, R16 ;  /* 0x0000001805067225 */ /* 0x000fc800078e0010 */
[----:B------:R-:W-:Y:S02]  /*0b10*/  IMAD R5, R5, R25, R0 ;  /* 0x0000001905057224 */ /* 0x000fe400078e0200 */
[----:B------:R-:W-:Y:S01]  /*0b20*/  IMAD.MOV.U32 R25, RZ, RZ, 0x1 ;  /* 0x00000001ff197424 */ /* 0x000fe200078e00ff */
[----:B------:R-:W3:Y:S01]  /*0b30*/  LDC R12, c[0x0][0x658] ;  /* 0x00019600ff0c7b82 */ /* 0x000ee20000000800 */
[----:B0-----:R-:W-:Y:S01]  /*0b40*/  ISETP.NE.U32.AND P0, PT, R20, RZ, PT ;  /* 0x000000ff1400720c */ /* 0x001fe20003f05070 */
[----:B------:R-:W-:Y:S02]  /*0b50*/  IMAD.IADD R5, R7, 0x1, R5 ;  /* 0x0000000107057824 */ /* 0x000fe400078e0205 */
[----:B------:R-:W-:Y:S01]  /*0b60*/  IMAD.MOV.U32 R7, RZ, RZ, -0x1 ;  /* 0xffffffffff077424 */ /* 0x000fe200078e00ff */
[----:B------:R-:W-:-:S03]  /*0b70*/  ISETP.NE.AND.EX P0, PT, R21, RZ, PT, P0 ;  /* 0x000000ff1500720c */ /* 0x000fc60003f05300 */
[----:B------:R-:W0:Y:S01]  /*0b80*/  LDC R15, c[0x0][0x600] ;  /* 0x00018000ff0f7b82 */ /* 0x000e220000000800 */
[-CC-:B-1----:R-:W-:Y:S02]  /*0b90*/  SHF.R.U64 R13, R6, R8.reuse, R5.reuse ;  /* 0x00000008060d7219 */ /* 0x182fe40000001205 */
[----:B------:R-:W-:-:S05]  /*0ba0*/  SHF.R.U32.HI R0, RZ, R8, R5 ;  /* 0x00000008ff007219 */ /* 0x000fca0000011605 */
[----:B------:R-:W1:Y:S01]  /*0bb0*/  LDC R23, c[0x0][0x648] ;  /* 0x00019200ff177b82 */ /* 0x000e620000000800 */
[-CC-:B--2---:R-:W-:Y:S02]  /*0bc0*/  SHF.R.U64 R27, R13, R11.reuse, R0.reuse ;  /* 0x0000000b0d1b7219 */ /* 0x184fe40000001200 */
[----:B------:R-:W-:-:S05]  /*0bd0*/  SHF.R.U32.HI R5, RZ, R11, R0 ;  /* 0x0000000bff057219 */ /* 0x000fca0000011600 */
[----:B------:R-:W2:Y:S01]  /*0be0*/  LDC R24, c[0x0][0x638] ;  /* 0x00018e00ff187b82 */ /* 0x000ea20000000800 */
[-CC-:B---3--:R-:W-:Y:S02]  /*0bf0*/  SHF.R.U64 R14, R27, R12.reuse, R5.reuse ;  /* 0x0000000c1b0e7219 */ /* 0x188fe40000001205 */
[-C--:B------:R-:W-:Y:S02]  /*0c00*/  SHF.L.U32 R0, R7, R12.reuse, RZ ;  /* 0x0000000c07007219 */ /* 0x080fe400000006ff */
[----:B------:R-:W-:Y:S01]  /*0c10*/  SHF.R.U32.HI R5, RZ, R12, R5 ;  /* 0x0000000cff057219 */ /* 0x000fe20000011605 */
[----:B------:R-:W-:Y:S01]  /*0c20*/  IMAD.MOV.U32 R4, RZ, RZ, R14 ;  /* 0x000000ffff047224 */ /* 0x000fe200078e000e */
[----:B------:R-:W-:Y:S01]  /*0c30*/  LOP3.LUT R10, RZ, R0, RZ, 0x33, !PT ;  /* 0x00000000ff0a7212 */ /* 0x000fe200078e33ff */
[----:B------:R-:W3:Y:S01]  /*0c40*/  LDC R26, c[0x0][0x610] ;  /* 0x00018400ff1a7b82 */ /* 0x000ee20000000800 */
[----:B------:R-:W-:Y:S05]  /*0c50*/  @!P0 BRA `(.L_x_10) ;  /* 0x0000000000288947 */ /* 0x000fea0003800000 */
[----:B------:R-:W4:Y:S02]  /*0c60*/  LDC R9, c[0x0][0x64c] ;  /* 0x00019300ff097b82 */ /* 0x000f240000000800 */
[----:B----4-:R-:W-:-:S05]  /*0c70*/  IADD3 R9, P0, R14, R9, RZ ;  /* 0x000000090e097210 */ /* 0x010fca0007f1e0ff */
        /* <DEDUP_REMOVED lines=8> */
.L_x_10:
[----:B-1----:R-:W-:Y:S01]  /*0d00*/  SHF.R.U64 R4, R4, R23, R5 ;  /* 0x0000001704047219 */ /* 0x002fe20000001205 */
[----:B0-----:R-:W-:Y:S01]  /*0d10*/  VIADD R6, R15, 0xffffffff ;  /* 0xffffffff0f067836 */ /* 0x001fe20000000000 */
[----:B------:R-:W-:Y:S02]  /*0d20*/  SHF.L.U32 R0, R25, R12, RZ ;  /* 0x0000000c19007219 */ /* 0x000fe400000006ff */
[----:B------:R-:W-:Y:S01]  /*0d30*/  LOP3.LUT R5, R27, R10, RZ, 0xc0, !PT ;  /* 0x0000000a1b057212 */ /* 0x000fe200078ec0ff */
[----:B------:R-:W-:Y:S01]  /*0d40*/  IMAD.MOV R7, RZ, RZ, -R4 ;  /* 0x000000ffff077224 */ /* 0x000fe200078e0a04 */
[----:B------:R-:W-:Y:S02]  /*0d50*/  SEL R3, R3, R28, !P1 ;  /* 0x0000001c03037207 */ /* 0x000fe40004800000 */
[----:B------:R-:W-:Y:S01]  /*0d60*/  LOP3.LUT R6, R13, R6, RZ, 0xc0, !PT ;  /* 0x000000060d067212 */ /* 0x000fe200078ec0ff */
[----:B------:R-:W-:Y:S02]  /*0d70*/  IMAD R4, R0, R4, R5 ;  /* 0x0000000400047224 */ /* 0x000fe400078e0205 */
[----:B--2---:R-:W-:-:S02]  /*0d80*/  IMAD R0, R7, R24, R14 ;  /* 0x0000001807007224 */ /* 0x004fc400078e020e */
[----:B---3--:R-:W-:Y:S02]  /*0d90*/  IMAD R3, R4, R26, R3 ;  /* 0x0000001a04037224 */ /* 0x008fe400078e0203 */
[----:B------:R-:W-:Y:S02]  /*0da0*/  IMAD.MOV.U32 R5, RZ, RZ, 0x1 ;  /* 0x00000001ff057424 */ /* 0x000fe400078e00ff */
[----:B------:R-:W-:-:S03]  /*0db0*/  IMAD R4, R0, R15, R6 ;  /* 0x0000000f00047224 */ /* 0x000fc600078e0206 */
[----:B------:R-:W-:Y:S02]  /*0dc0*/  PRMT R0, R5, 0x7610, R0 ;  /* 0x0000761005007816 */ /* 0x000fe40000000000 */
[----:B------:R-:W-:Y:S02]  /*0dd0*/  SEL R60, R4, R3, !P1 ;  /* 0x00000003043c7207 */ /* 0x000fe40004800000 */
[----:B------:R-:W-:-:S07]  /*0de0*/  SEL R59, R3, R4, !P1 ;  /* 0x00000004033b7207 */ /* 0x000fce0004800000 */
.L_x_8:
[----:B------:R-:W-:-:S08]  /*0df0*/  NOP ;  /* 0x0000000000007918 */ /* 0x000fd00000000000 */
[----:B------:R-:W0:Y:S02]  /*0e00*/  USETMAXREG.TRY_ALLOC.CTAPOOL UP0, 0xe8 ;  /* 0x000000e8000079c8 */ /* 0x000e240008000600 */
[----:B0-----:R-:W-:-:S13]  /*0e10*/  PLOP3.LUT P0, PT, PT, PT, UP0, 0x80, 0x0 ;  /* 0x000000000000781c */ /* 0x001fda0003f0f008 */
[----:B------:R-:W-:Y:S05]  /*0e20*/  @!P0 BRA `(.L_x_8) ;  /* 0xfffffffc00f08947 */ /* 0x000fea000383ffff */
[----:B------:R-:W-:Y:S01]  /*0e30*/  ULDC.64 UR4, c[0x0][0x598] ;  /* 0x0001660000047ab9 */ /* 0x000fe20000000a00 */
[----:B------:R-:W-:Y:S01]  /*0e40*/  ULDC.64 UR36, c[0x0][0x208] ;  /* 0x0000820000247ab9 */ /* 0x000fe20000000a00 */
[----:B------:R-:W-:-:S04]  /*0e50*/  ISETP.NE.U32.AND P0, PT, RZ, UR4, PT ;  /* 0x00000004ff007c0c */ /* 0x000fc8000bf05070 */
[----:B------:R-:W-:-:S13]  /*0e60*/  ISETP.NE.AND.EX P0, PT, RZ, UR5, PT, P0 ;  /* 0x00000005ff007c0c */ /* 0x000fda000bf05300 */
[----:B------:R-:W-:Y:S05]  /*0e70*/  @!P0 BRA `(.L_x_11) ;  /* 0x00000000001c8947 */ /* 0x000fea0003800000 */
[----:B------:R-:W0:Y:S02]  /*0e80*/  LDC.64 R4, c[0x0][0x598] ;  /* 0x00016600ff047b82 */ /* 0x000e240000000a00 */
[----:B0-----:R-:W2:Y:S02]  /*0e90*/  LDG.E.64 R4, desc[UR36][R4.64] ;  /* 0x0000002404047981 */ /* 0x001ea4000c1e1b00 */
[----:B--2---:R-:W-:-:S04]  /*0ea0*/  ISETP.NE.U32.AND P0, PT, R4, RZ, PT ;  /* 0x000000ff0400720c */ /* 0x004fc80003f05070 */
[----:B------:R-:W-:-:S13]  /*0eb0*/  ISETP.NE.AND.EX P0, PT, R5, RZ, PT, P0 ;  /* 0x000000ff0500720c */ /* 0x000fda0003f05300 */
[----:B------:R-:W-:Y:S05]  /*0ec0*/  @!P0 BRA `(.L_x_11) ;  /* 0x0000000000088947 */ /* 0x000fea0003800000 */
[----:B------:R0:W5:Y:S01]  /*0ed0*/  LD.E R23, desc[UR36][R4.64] ;  /* 0x0000002404177980 */ /* 0x000162000c101900 */
[----:B------:R-:W-:Y:S05]  /*0ee0*/  BRA `(.L_x_12) ;  /* 0x0000000000247947 */ /* 0x000fea0003800000 */
.L_x_11:
[----:B------:R-:W-:Y:S02]  /*0ef0*/  ULDC.64 UR4, c[0x0][0x588] ;  /* 0x0001620000047ab9 */ /* 0x000fe40000000a00 */
[----:B------:R-:W-:-:S04]  /*0f00*/  ISETP.NE.U32.AND P0, PT, RZ, UR4, PT ;  /* 0x00000004ff007c0c */ /* 0x000fc8000bf05070 */
[----:B------:R-:W-:-:S13]  /*0f10*/  ISETP.NE.AND.EX P0, PT, RZ, UR5, PT, P0 ;  /* 0x00000005ff007c0c */ /* 0x000fda000bf05300 */
[----:B------:R-:W-:Y:S05]  /*0f20*/  @!P0 BRA `(.L_x_13) ;  /* 0x00000000000c8947 */ /* 0x000fea0003800000 */
[----:B------:R-:W0:Y:S02]  /*0f30*/  LDC.64 R4, c[0x0][0x588] ;  /* 0x00016200ff047b82 */ /* 0x000e240000000a00 */
[----:B0-----:R1:W5:Y:S01]  /*0f40*/  LDG.E R23, desc[UR36][R4.64] ;  /* 0x0000002404177981 */ /* 0x001362000c1e1900 */
[----:B------:R-:W-:Y:S05]  /*0f50*/  BRA `(.L_x_12) ;  /* 0x0000000000087947 */ /* 0x000fea0003800000 */
.L_x_13:
[----:B------:R-:W-:Y:S02]  /*0f60*/  ULDC UR4, c[0x0][0x580] ;  /* 0x0001600000047ab9 */ /* 0x000fe40000000800 */
[----:B------:R-:W-:-:S07]  /*0f70*/  IMAD.U32 R23, RZ, RZ, UR4 ;  /* 0x00000004ff177e24 */ /* 0x000fce000f8e00ff */
.L_x_12:
[----:B------:R-:W-:Y:S02]  /*0f80*/  ULDC.64 UR4, c[0x0][0x5a0] ;  /* 0x0001680000047ab9 */ /* 0x000fe40000000a00 */
[----:B------:R-:W-:-:S04]  /*0f90*/  ISETP.NE.U32.AND P0, PT, RZ, UR4, PT ;  /* 0x00000004ff007c0c */ /* 0x000fc8000bf05070 */
[----:B------:R-:W-:-:S13]  /*0fa0*/  ISETP.NE.AND.EX P0, PT, RZ, UR5, PT, P0 ;  /* 0x00000005ff007c0c */ /* 0x000fda000bf05300 */
[----:B------:R-:W-:Y:S05]  /*0fb0*/  @!P0 BRA `(.L_x_14) ;  /* 0x00000000001c8947 */ /* 0x000fea0003800000 */
[----:B01----:R-:W0:Y:S02]  /*0fc0*/  LDC.64 R4, c[0x0][0x5a0] ;  /* 0x00016800ff047b82 */ /* 0x003e240000000a00 */
[----:B0-----:R-:W2:Y:S02]  /*0fd0*/  LDG.E.64 R4, desc[UR36][R4.64] ;  /* 0x0000002404047981 */ /* 0x001ea4000c1e1b00 */
[----:B--2---:R-:W-:-:S04]  /*0fe0*/  ISETP.NE.U32.AND P0, PT, R4, RZ, PT ;  /* 0x000000ff0400720c */ /* 0x004fc80003f05070 */
[----:B------:R-:W-:-:S13]  /*0ff0*/  ISETP.NE.AND.EX P0, PT, R5, RZ, PT, P0 ;  /* 0x000000ff0500720c */ /* 0x000fda0003f05300 */
[----:B------:R-:W-:Y:S05]  /*1000*/  @!P0 BRA `(.L_x_14) ;  /* 0x0000000000088947 */ /* 0x000fea0003800000 */
[----:B------:R0:W5:Y:S01]  /*1010*/  LD.E R56, desc[UR36][R4.64] ;  /* 0x0000002404387980 */ /* 0x000162000c101900 */
[----:B------:R-:W-:Y:S05]  /*1020*/  BRA `(.L_x_15) ;  /* 0x0000000000247947 */ /* 0x000fea0003800000 */
.L_x_14:
[----:B------:R-:W-:Y:S02]  /*1030*/  ULDC.64 UR4, c[0x0][0x590] ;  /* 0x0001640000047ab9 */ /* 0x000fe40000000a00 */
[----:B------:R-:W-:-:S04]  /*1040*/  ISETP.NE.U32.AND P0, PT, RZ, UR4, PT ;  /* 0x00000004ff007c0c */ /* 0x000fc8000bf05070 */
[----:B------:R-:W-:-:S13]  /*1050*/  ISETP.NE.AND.EX P0, PT, RZ, UR5, PT, P0 ;  /* 0x00000005ff007c0c */ /* 0x000fda000bf05300 */
[----:B------:R-:W-:Y:S05]  /*1060*/  @!P0 BRA `(.L_x_16) ;  /* 0x00000000000c8947 */ /* 0x000fea0003800000 */
[----:B------:R-:W2:Y:S02]  /*1070*/  LDC.64 R56, c[0x0][0x590] ;  /* 0x00016400ff387b82 */ /* 0x000ea40000000a00 */
[----:B--2---:R2:W5:Y:S01]  /*1080*/  LDG.E R56, desc[UR36][R56.64] ;  /* 0x0000002438387981 */ /* 0x004562000c1e1900 */
[----:B------:R-:W-:Y:S05]  /*1090*/  BRA `(.L_x_15) ;  /* 0x0000000000087947 */ /* 0x000fea0003800000 */
.L_x_16:
[----:B------:R-:W-:Y:S02]  /*10a0*/  ULDC UR4, c[0x0][0x584] ;  /* 0x0001610000047ab9 */ /* 0x000fe40000000800 */
[----:B------:R-:W-:-:S07]  /*10b0*/  IMAD.U32 R56, RZ, RZ, UR4 ;  /* 0x00000004ff387e24 */ /* 0x000fce000f8e00ff */
.L_x_15:
[----:B------:R-:W-:-:S13]  /*10c0*/  LOP3.LUT P0, RZ, R0, 0xff, RZ, 0xc0, !PT ;  /* 0x000000ff00ff7812 */ /* 0x000fda000780c0ff */
[----:B------:R-:W-:Y:S05]  /*10d0*/  @!P0 EXIT ;  /* 0x000000000000894d */ /* 0x000fea0003800000 */
[----:B------:R-:W-:Y:S01]  /*10e0*/  ULDC UR4, c[0x0][0x28c] ;  /* 0x0000a30000047ab9 */ /* 0x000fe20000000800 */
[----:B------:R-:W-:Y:S01]  /*10f0*/  UMOV UR38, URZ ;  /* 0x0000003f00267c82 */ /* 0x000fe20008000000 */
[----:B------:R-:W-:Y:S01]  /*1100*/  UIADD3 UR4, UR4, 0x7f, URZ ;  /* 0x0000007f04047890 */ /* 0x000fe2000fffe03f */
[----:B------:R-:W-:-:S03]  /*1110*/  UMOV UR39, URZ ;  /* 0x0000003f00277c82 */ /* 0x000fc60008000000 */
[----:B------:R-:W-:-:S04]  /*1120*/  USHF.R.S32.HI UR5, URZ, 0x1f, UR4 ;  /* 0x0000001f3f057899 */ /* 0x000fc80008011404 */
[----:B------:R-:W-:-:S04]  /*1130*/  ULEA.HI UR5, UR5, UR4, URZ, 0x7 ;  /* 0x0000000405057291 */ /* 0x000fc8000f8f383f */
[----:B------:R-:W-:-:S12]  /*1140*/  USHF.R.S32.HI UR40, URZ, 0x7, UR5 ;  /* 0x000000073f287899 */ /* 0x000fd80008011405 */
.L_x_104:
[----:B------:R-:W-:Y:S01]  /*1150*/  LOP3.LUT R0, R18, 0x80, RZ, 0xc0, !PT ;  /* 0x0000008012007812 */ /* 0x000fe200078ec0ff */
[----:B---3--:R-:W3:Y:S01]  /*1160*/  S2UR UR7, SR_CgaCtaId ;  /* 0x00000000000779c3 */ /* 0x008ee20000008800 */
[----:B------:R-:W-:Y:S02]  /*1170*/  UMOV UR6, 0x400 ;  /* 0x0000040000067882 */ /* 0x000fe40000000000 */
[----:B------:R-:W-:-:S06]  /*1180*/  SHF.R.U32.HI R0, RZ, 0x7, R0 ;  /* 0x00000007ff007819 */ /* 0x000fcc0000011600 */
[----:B----4-:R-:W4:Y:S01]  /*1190*/  SHFL.IDX PT, R0, R0, RZ, 0x1f ;  /* 0x00001fff00007589 */ /* 0x010f2200000e0000 */
[----:B---3--:R-:W-:Y:S01]  /*11a0*/  ULEA UR6, UR7, UR6, 0x18 ;  /* 0x0000000607067291 */ /* 0x008fe2000f8ec03f */
[----:B----4-:R-:W-:-:S13]  /*11b0*/  R2UR UR4, R0 ;  /* 0x00000000000472ca */ /* 0x010fda00000e0000 */
[----:B------:R-:W-:-:S04]  /*11c0*/  ULEA.HI UR5, UR4, UR4, URZ, 0x1 ;  /* 0x0000000404057291 */ /* 0x000fc8000f8f083f */
[----:B------:R-:W-:-:S04]  /*11d0*/  ULOP3.LUT UR5, UR5, 0x7fffe, URZ, 0xc0, !UPT ;  /* 0x0007fffe05057892 */ /* 0x000fc8000f8ec03f */
[----:B------:R-:W-:-:S03]  /*11e0*/  UIADD3 UR5, UR4, -UR5, URZ ;  /* 0x8000000504057290 */ /* 0x000fc6000fffe03f */
[----:B------:R-:W-:Y:S01]  /*11f0*/  ULDC UR4, c[0x0][0x28c] ;  /* 0x0000a30000047ab9 */ /* 0x000fe20000000800 */
[----:B------:R-:W-:Y:S01]  /*1200*/  ULEA UR5, UR5, UR6, 0xd ;  /* 0x0000000605057291 */ /* 0x000fe2000f8e683f */
[----:B------:R-:W-:-:S03]  /*1210*/  ISETP.LT.AND P0, PT, RZ, UR4, PT ;  /* 0x00000004ff007c0c */ /* 0x000fc6000bf01270 */
[----:B------:R-:W-:-:S04]  /*1220*/  UIADD3 UR5, UR5, 0x100, URZ ;  /* 0x0000010005057890 */ /* 0x000fc8000fffe03f */
[----:B------:R-:W-:-:S04]  /*1230*/  USHF.R.U32.HI UR5, URZ, 0x4, UR5 ;  /* 0x000000043f057899 */ /* 0x000fc80008011605 */
[----:B------:R-:W-:Y:S02]  /*1240*/  ULOP3.LUT UR41, UR5, 0x3fff, URZ, 0xc0, !UPT ;  /* 0x00003fff05297892 */ /* 0x000fe4000f8ec03f */
[----:B0-----:R-:W-:Y:S10]  /*1250*/  @P0 BRA `(.L_x_17) ;  /* 0x0000000000400947 */ /* 0x001ff40003800000 */
[----:B------:R-:W-:Y:S01]  /*1260*/  MOV R0, 0x0 ;  /* 0x0000000000007802 */ /* 0x000fe20000000f00 */
[----:B------:R-:W-:Y:S01]  /*1270*/  ULDC.64 UR4, c[0x4][0x68] ;  /* 0x01001a0000047ab9 */ /* 0x000fe20000000a00 */
[----:B------:R-:W-:Y:S01]  /*1280*/  ULDC.64 UR6, c[0x4][0x8] ;  /* 0x0100020000067ab9 */ /* 0x000fe20000000a00 */
[----:B01----:R-:W-:Y:S01]  /*1290*/  IMAD.U32 R4, RZ, RZ, UR4 ;  /* 0x00000004ff047e24 */ /* 0x003fe2000f8e00ff */
[----:B------:R0:W1:Y:S01]  /*12a0*/  LDC.64 R14, c[0x4][R0] ;  /* 0x01000000000e7b82 */ /* 0x0000620000000a00 */
[----:B------:R-:W-:Y:S01]  /*12b0*/  IMAD.U32 R5, RZ, RZ, UR5 ;  /* 0x00000005ff057e24 */ /* 0x000fe2000f8e00ff */
[----:B------:R-:W-:Y:S01]  /*12c0*/  ULDC.64 UR4, c[0x4][0x70] ;  /* 0x01001c0000047ab9 */ /* 0x000fe20000000a00 */
[----:B------:R-:W-:Y:S02]  /*12d0*/  IMAD.U32 R10, RZ, RZ, UR6 ;  /* 0x00000006ff0a7e24 */ /* 0x000fe4000f8e00ff */
[----:B------:R-:W-:Y:S02]  /*12e0*/  IMAD.U32 R6, RZ, RZ, UR4 ;  /* 0x00000004ff067e24 */ /* 0x000fe4000f8e00ff */
[----:B------:R-:W-:-:S02]  /*12f0*/  IMAD.U32 R7, RZ, RZ, UR5 ;  /* 0x00000005ff077e24 */ /* 0x000fc4000f8e00ff */
[----:B------:R-:W-:Y:S02]  /*1300*/  IMAD.U32 R11, RZ, RZ, UR7 ;  /* 0x00000007ff0b7e24 */ /* 0x000fe4000f8e00ff */
[----:B------:R-:W-:Y:S02]  /*1310*/  IMAD.MOV.U32 R8, RZ, RZ, 0x1e1 ;  /* 0x000001e1ff087424 */ /* 0x000fe400078e00ff */
[----:B------:R-:W-:Y:S02]  /*1320*/  IMAD.MOV.U32 R12, RZ, RZ, 0x1 ;  /* 0x00000001ff0c7424 */ /* 0x000fe400078e00ff */
[----:B0-----:R-:W-:-:S07]  /*1330*/  IMAD.MOV.U32 R13, RZ, RZ, RZ ;  /* 0x000000ffff0d7224 */ /* 0x001fce00078e00ff */
[----:B------:R-:W-:-:S07]  /*1340*/  LEPC R20, `(.L_x_17) ;  /* 0x000000001014794e */ /* 0x000fce0000000000 */
[----:B-12--5:R-:W-:Y:S05]  /*1350*/  CALL.ABS.NOINC R14 ;  /* 0x000000000e007343 */ /* 0x026fea0003c00000 */
.L_x_17:
[----:B------:R-:W-:-:S04]  /*1360*/  LOP3.LUT R0, R19, 0x1, RZ, 0xfc, !PT ;  /* 0x0000000113007812 */ /* 0x000fc800078efcff */
[----:B------:R-:W-:-:S13]  /*1370*/  ISETP.NE.AND P0, PT, R0, 0x3, PT ;  /* 0x000000030000780c */ /* 0x000fda0003f05270 */
[----:B------:R-:W-:Y:S05]  /*1380*/  @!P0 BRA `(.L_x_18) ;  /* 0x0000000000048947 */ /* 0x000fea0003800000 */
[----:B------:R-:W-:Y:S01]  /*1390*/  BPT.TRAP 0x1 ;  /* 0x000000040000795c */ /* 0x000fe20000300000 */
.L_x_18:
[----:B------:R-:W3:Y:S01]  /*13a0*/  S2UR UR5, SR_CgaCtaId ;  /* 0x00000000000579c3 */ /* 0x000ee20000008800 */
[----:B------:R-:W-:Y:S01]  /*13b0*/  UMOV UR4, 0x400 ;  /* 0x0000040000047882 */ /* 0x000fe20000000000 */
[----:B------:R-:W-:Y:S02]  /*13c0*/  IMAD.U32 R0, RZ, RZ, UR38 ;  /* 0x00000026ff007e24 */ /* 0x000fe4000f8e00ff */
[----:B------:R-:W-:-:S03]  /*13d0*/  IMAD.U32 R3, RZ, RZ, UR39 ;  /* 0x00000027ff037e24 */ /* 0x000fc6000f8e00ff */
[----:B------:R-:W-:Y:S01]  /*13e0*/  SHF.L.U32 R0, R0, 0x1f, RZ ;  /* 0x0000001f00007819 */ /* 0x000fe200000006ff */
[----:B---3--:R-:W-:-:S06]  /*13f0*/  ULEA UR4, UR5, UR4, 0x18 ;  /* 0x0000000405047291 */ /* 0x008fcc000f8ec03f */
[----:B------:R-:W-:-:S04]  /*1400*/  IMAD.U32 R6, RZ, RZ, UR4 ;  /* 0x00000004ff067e24 */ /* 0x000fc8000f8e00ff */
[----:B------:R-:W-:-:S04]  /*1410*/  IMAD R3, R3, 0x8, R6 ;  /* 0x0000000803037824 */ /* 0x000fc800078e0206 */
[----:B------:R3:W4:Y:S01]  /*1420*/  SYNCS.PHASECHK.TRANS64.TRYWAIT P1, [R3+URZ], R0 ;  /* 0x00000000030075a7 */ /* 0x000722000802017f */
[----:B------:R-:W-:Y:S05]  /*1430*/  @!P0 BRA `(.L_x_19) ;  /* 0x0000000000048947 */ /* 0x000fea0003800000 */
[----:B------:R-:W-:Y:S01]  /*1440*/  BPT.TRAP 0x1 ;  /* 0x000000040000795c */ /* 0x000fe20000300000 */
.L_x_19:
[----:B----4-:R-:W-:Y:S05]  /*1450*/  @P1 BRA `(.L_x_20) ;  /* 0x0000000000081947 */ /* 0x010fea0003800000 */
[----:B------:R-:W4:Y:S02]  /*1460*/  SYNCS.PHASECHK.TRANS64.TRYWAIT P1, [R3+URZ], R0 ;  /* 0x00000000030075a7 */ /* 0x000f24000802017f */
[----:B----4-:R-:W-:Y:S05]  /*1470*/  @!P1 BRA `(.L_x_21) ;  /* 0x0000004000dc9947 */ /* 0x010fea0003800000 */
.L_x_20:
[----:B------:R-:W-:-:S04]  /*1480*/  UISETP.LT.AND UP0, UPT, UR40, 0x1, UPT ;  /* 0x000000012800788c */ /* 0x000fc8000bf01270 */
[----:B------:R-:W-:-:S06]  /*1490*/  USEL UR4, UR40, 0x1, UP0 ;  /* 0x0000000128047887 */ /* 0x000fcc0008000000 */
[----:B---34-:R-:W-:Y:S01]  /*14a0*/  IMAD.U32 R0, RZ, RZ, UR4 ;  /* 0x00000004ff007e24 */ /* 0x018fe2000f8e00ff */
[----:B------:R-:W-:Y:S05]  /*14b0*/  WARPSYNC.ALL ;  /* 0x0000000000007948 */ /* 0x000fea0003800000 */
[----:B------:R-:W-:-:S04]  /*14c0*/  IADD3 R0, -R0, UR40, RZ ;  /* 0x0000002800007c10 */ /* 0x000fc8000fffe1ff */
[----:B------:R-:W-:Y:S02]  /*14d0*/  ISETP.GE.AND P1, PT, R0, 0x1, PT ;  /* 0x000000010000780c */ /* 0x000fe40003f26270 */
[----:B------:R-:W-:Y:S01]  /*14e0*/  R2UR UR4, R6 ;  /* 0x00000000060472ca */ /* 0x000fe200000e0000 */
[----:B------:R-:W-:Y:S01]  /*14f0*/  WARPGROUP.ARRIVE ;  /* 0x00000000000079c5 */ /* 0x000fe20000000000 */
[----:B------:R-:W-:Y:S01]  /*1500*/  UMOV UR9, 0x40000040 ;  /* 0x4000004000097882 */ /* 0x000fe20000000000 */
[----:B------:R-:W-:-:S10]  /*1510*/  UMOV UR11, 0x40000040 ;  /* 0x40000040000b7882 */ /* 0x000fd40000000000 */
[----:B------:R-:W-:-:S04]  /*1520*/  UIADD3 UR4, UR4, 0xc100, URZ ;  /* 0x0000c10004047890 */ /* 0x000fc8000fffe03f */
[----:B------:R-:W-:-:S04]  /*1530*/  USHF.R.U32.HI UR4, URZ, 0x4, UR4 ;  /* 0x000000043f047899 */ /* 0x000fc80008011604 */
[----:B------:R-:W-:Y:S02]  /*1540*/  ULOP3.LUT UR5, UR4, 0x3fff, URZ, 0xc0, !UPT ;  /* 0x00003fff04057892 */ /* 0x000fe4000f8ec03f */
[----:B------:R-:W-:Y:S02]  /*1550*/  ULOP3.LUT UR4, UR41, 0x10000, URZ, 0xfc, !UPT ;  /* 0x0001000029047892 */ /* 0x000fe4000f8efc3f */
[----:B------:R-:W-:Y:S02]  /*1560*/  ULOP3.LUT UR5, UR5, 0x10000, URZ, 0xfc, !UPT ;  /* 0x0001000005057892 */ /* 0x000fe4000f8efc3f */
[----:B------:R-:W-:Y:S02]  /*1570*/  ULEA UR6, UR39, UR4, 0xa ;  /* 0x0000000427067291 */ /* 0x000fe4000f8e503f */
[----:B------:R-:W-:-:S05]  /*1580*/  ULEA UR7, UR39, UR5, 0x9 ;  /* 0x0000000527077291 */ /* 0x000fca000f8e483f */
[----:B------:R-:W-:Y:S02]  /*1590*/  UMOV UR8, UR6 ;  /* 0x0000000600087c82 */ /* 0x000fe40008000000 */
[----:B------:R-:W-:Y:S02]  /*15a0*/  UMOV UR10, UR7 ;  /* 0x00000007000a7c82 */ /* 0x000fe40008000000 */
[----:B------:R-:W-:Y:S01]  /*15b0*/  IGMMA.64x64x32.S8.S8 R24, gdesc[UR8], RZ, !UPT, gsb0 ;  /* 0x01e00000081879f1 */ /* 0x000fe2000c0410ff */
[----:B------:R-:W-:Y:S02]  /*15c0*/  UIADD3 UR8, UR6, 0x2, URZ ;  /* 0x0000000206087890 */ /* 0x000fe4000fffe03f */
[----:B------:R-:W-:Y:S01]  /*15d0*/  UIADD3 UR10, UR7, 0x2, URZ ;  /* 0x00000002070a7890 */ /* 0x000fe2000fffe03f */
[----:B------:R-:W-:Y:S01]  /*15e0*/  UMOV UR9, 0x40000040 ;  /* 0x4000004000097882 */ /* 0x000fe20000000000 */
[----:B------:R-:W-:Y:S01]  /*15f0*/  UMOV UR11, 0x40000040 ;  /* 0x40000040000b7882 */ /* 0x000fe20000000000 */
[----:B------:R-:W-:-:S02]  /*1600*/  WARPGROUP.DEPBAR.LE gsb0, 0x0 ;  /* 0x00008000000079c5 */ /* 0x000fc40000010000 */
[----:B------:R-:W-:-:S06]  /*1610*/  WARPGROUP.ARRIVE ;  /* 0x00000000000079c5 */ /* 0x000fcc0000000000 */
[----:B------:R-:W-:Y:S01]  /*1620*/  IGMMA.64x64x32.S8.S8 R24, gdesc[UR8], R24, gsb0 ;  /* 0x01e00000081879f1 */ /* 0x000fe20008041018 */
[----:B------:R-:W-:Y:S02]  /*1630*/  UIADD3 UR8, UR6, 0x4, URZ ;  /* 0x0000000406087890 */ /* 0x000fe4000fffe03f */
[----:B------:R-:W-:Y:S01]  /*1640*/  UIADD3 UR10, UR7, 0x4, URZ ;  /* 0x00000004070a7890 */ /* 0x000fe2000fffe03f */
[----:B------:R-:W-:Y:S01]  /*1650*/  UMOV UR9, 0x40000040 ;  /* 0x4000004000097882 */ /* 0x000fe20000000000 */
[----:B------:R-:W-:Y:S01]  /*1660*/  UMOV UR11, 0x40000040 ;  /* 0x40000040000b7882 */ /* 0x000fe20000000000 */
[----:B------:R-:W-:Y:S02]  /*1670*/  WARPGROUP.DEPBAR.LE gsb0, 0x0 ;  /* 0x00008000000079c5 */ /* 0x000fe40000010000 */
        /* <DEDUP_REMOVED lines=8> */
[----:B------:R-:W-:Y:S03]  /*1700*/  IGMMA.64x64x32.S8.S8 R24, gdesc[UR8], R24, gsb0 ;  /* 0x01e00000081879f1 */ /* 0x000fe60008041018 */
[----:B------:R-:W-:Y:S02]  /*1710*/  WARPGROUP.DEPBAR.LE gsb0, 0x0 ;  /* 0x00008000000079c5 */ /* 0x000fe40000010000 */
[----:B------:R-:W-:Y:S05]  /*1720*/  @!P1 BRA `(.L_x_22) ;  /* 0x0000000400249947 */ /* 0x000fea0003800000 */
[----:B------:R-:W-:Y:S02]  /*1730*/  UIADD3 UR6, UR39, 0x1, URZ ;  /* 0x0000000127067890 */ /* 0x000fe4000fffe03f */
[----:B------:R-:W-:Y:S02]  /*1740*/  IMAD.U32 R3, RZ, RZ, UR39 ;  /* 0x00000027ff037e24 */ /* 0x000fe4000f8e00ff */
[----:B------:R-:W-:-:S04]  /*1750*/  UISETP.NE.AND UP0, UPT, UR6, 0x3, UPT ;  /* 0x000000030600788c */ /* 0x000fc8000bf05270 */
[----:B------:R-:W-:Y:S02]  /*1760*/  USEL UR7, URZ, 0x1, UP0 ;  /* 0x000000013f077887 */ /* 0x000fe40008000000 */
[----:B------:R-:W-:Y:S02]  /*1770*/  USEL UR6, UR6, URZ, UP0 ;  /* 0x0000003f06067287 */ /* 0x000fe40008000000 */
[----:B------:R-:W-:-:S06]  /*1780*/  ULOP3.LUT UR7, UR38, UR7, URZ, 0x3c, !UPT ;  /* 0x0000000726077292 */ /* 0x000fcc000f8e3c3f */
[----:B------:R-:W-:-:S07]  /*1790*/  IMAD.U32 R7, RZ, RZ, UR7 ;  /* 0x00000007ff077e24 */ /* 0x000fce000f8e00ff */
.L_x_29:
[----:B------:R-:W-:Y:S05]  /*17a0*/  @!P0 BRA `(.L_x_23) ;  /* 0x0000000000048947 */ /* 0x000fea0003800000 */
[----:B------:R-:W-:Y:S01]  /*17b0*/  BPT.TRAP 0x1 ;  /* 0x000000040000795c */ /* 0x000fe20000300000 */
.L_x_23:
[----:B------:R-:W3:Y:S01]  /*17c0*/  S2UR UR8, SR_CgaCtaId ;  /* 0x00000000000879c3 */ /* 0x000ee20000008800 */
[----:B------:R-:W-:Y:S01]  /*17d0*/  UMOV UR7, 0x400 ;  /* 0x0000040000077882 */ /* 0x000fe20000000000 */
[----:B01----:R-:W-:Y:S01]  /*17e0*/  IMAD.U32 R5, RZ, RZ, UR6 ;  /* 0x00000006ff057e24 */ /* 0x003fe2000f8e00ff */
[----:B------:R-:W-:Y:S01]  /*17f0*/  SHF.L.U32 R4, R7, 0x1f, RZ ;  /* 0x0000001f07047819 */ /* 0x000fe200000006ff */
[----:B---3--:R-:W-:-:S06]  /*1800*/  ULEA UR7, UR8, UR7, 0x18 ;  /* 0x0000000708077291 */ /* 0x008fcc000f8ec03f */
[----:B------:R-:W-:-:S04]  /*1810*/  IMAD.U32 R6, RZ, RZ, UR7 ;  /* 0x00000007ff067e24 */ /* 0x000fc8000f8e00ff */
[----:B------:R-:W-:-:S04]  /*1820*/  IMAD R5, R5, 0x8, R6 ;  /* 0x0000000805057824 */ /* 0x000fc800078e0206 */
[----:B------:R0:W1:Y:S01]  /*1830*/  SYNCS.PHASECHK.TRANS64.TRYWAIT P1, [R5+URZ], R4 ;  /* 0x00000004050075a7 */ /* 0x000062000802017f */
[----:B------:R-:W-:Y:S05]  /*1840*/  @!P0 BRA `(.L_x_24) ;  /* 0x0000000000048947 */ /* 0x000fea0003800000 */
[----:B------:R-:W-:Y:S01]  /*1850*/  BPT.TRAP 0x1 ;  /* 0x000000040000795c */ /* 0x000fe20000300000 */
.L_x_24:
[----:B-1----:R-:W-:Y:S05]  /*1860*/  @P1 BRA `(.L_x_25) ;  /* 0x0000000000081947 */ /* 0x002fea0003800000 */
[----:B------:R-:W1:Y:S02]  /*1870*/  SYNCS.PHASECHK.TRANS64.TRYWAIT P1, [R5+URZ], R4 ;  /* 0x00000004050075a7 */ /* 0x000e64000802017f */
[----:B-1----:R-:W-:Y:S05]  /*1880*/  @!P1 BRA `(.L_x_26) ;  /* 0x0000003c00ec9947 */ /* 0x002fea0003800000 */
.L_x_25:
[----:B------:R-:W-:Y:S01]  /*1890*/  ULEA UR7, UR6, UR4, 0xa ;  /* 0x0000000406077291 */ /* 0x000fe2000f8e503f */
[----:B------:R-:W-:Y:S01]  /*18a0*/  WARPGROUP.ARRIVE ;  /* 0x00000000000079c5 */ /* 0x000fe20000000000 */
[----:B------:R-:W-:Y:S01]  /*18b0*/  ULEA UR12, UR6, UR5, 0x9 ;  /* 0x00000005060c7291 */ /* 0x000fe2000f8e483f */
[----:B------:R-:W-:Y:S01]  /*18c0*/  UMOV UR9, 0x40000040 ;  /* 0x4000004000097882 */ /* 0x000fe20000000000 */
[----:B------:R-:W-:-:S03]  /*18d0*/  UMOV UR11, 0x40000040 ;  /* 0x40000040000b7882 */ /* 0x000fc60000000000 */
[----:B------:R-:W-:Y:S02]  /*18e0*/  UMOV UR8, UR7 ;  /* 0x0000000700087c82 */ /* 0x000fe40008000000 */
[----:B------:R-:W-:Y:S02]  /*18f0*/  UMOV UR10, UR12 ;  /* 0x0000000c000a7c82 */ /* 0x000fe40008000000 */
[----:B------:R-:W-:Y:S01]  /*1900*/  IGMMA.64x64x32.S8.S8 R24, gdesc[UR8], R24, gsb0 ;  /* 0x01e00000081879f1 */ /* 0x000fe20008041018 */
        /* <DEDUP_REMOVED lines=23> */
[----:B------:R-:W-:Y:S01]  /*1a80*/  BPT.TRAP 0x1 ;  /* 0x000000040000795c */ /* 0x000fe20000300000 */
.L_x_27:
[----:B------:R-:W-:-:S13]  /*1a90*/  ISETP.NE.AND P1, PT, R58, RZ, PT ;  /* 0x000000ff3a00720c */ /* 0x000fda0003f25270 */
[----:B01----:R-:W-:-:S04]  /*1aa0*/  @P1 IMAD R4, R3, 0x8, R6 ;  /* 0x0000000803041824 */ /* 0x003fc800078e0206 */
[----:B------:R-:W-:-:S05]  /*1ab0*/  @P1 VIADD R5, R4, 0x18 ;  /* 0x0000001804051836 */ /* 0x000fca0000000000 */
[----:B------:R-:W-:-:S04]  /*1ac0*/  @P1 PRMT R5, R22, 0x654, R5 ;  /* 0x0000065416051816 */ /* 0x000fc80000000005 */
[----:B------:R0:W-:Y:S01]  /*1ad0*/  @P1 SYNCS.ARRIVE.TRANS64.RED.A1T0 RZ, [R5+URZ], RZ ;  /* 0x000000ff05ff19a7 */ /* 0x0001e2000810043f */
[----:B------:R-:W-:-:S13]  /*1ae0*/  ISETP.GT.U32.AND P1, PT, R19, 0x1, PT ;  /* 0x000000011300780c */ /* 0x000fda0003f24070 */
[----:B0-----:R-:W-:Y:S05]  /*1af0*/  @P1 BRA `(.L_x_28) ;  /* 0x0000000000041947 */ /* 0x001fea0003800000 */
[----:B------:R-:W-:Y:S01]  /*1b00*/  BPT.TRAP 0x1 ;  /* 0x000000040000795c */ /* 0x000fe20000300000 */
.L_x_28:
[----:B------:R-:W-:Y:S01]  /*1b10*/  UIADD3 UR6, UR6, 0x1, URZ ;  /* 0x0000000106067890 */ /* 0x000fe2000fffe03f */
[C---:B------:R-:W-:Y:S01]  /*1b20*/  ISETP.GT.AND P2, PT, R0.reuse, 0x1, PT ;  /* 0x000000010000780c */ /* 0x040fe20003f44270 */
[----:B------:R-:W-:Y:S02]  /*1b30*/  VIADD R3, R3, 0x1 ;  /* 0x0000000103037836 */ /* 0x000fe40000000000 */
[----:B------:R-:W-:Y:S01]  /*1b40*/  UISETP.NE.AND UP0, UPT, UR6, 0x3, UPT ;  /* 0x000000030600788c */ /* 0x000fe2000bf05270 */
[----:B------:R-:W-:Y:S02]  /*1b50*/  VIADD R0, R0, 0xffffffff ;  /* 0xffffffff00007836 */ /* 0x000fe40000000000 */
[C---:B------:R-:W-:Y:S01]  /*1b60*/  ISETP.NE.AND P1, PT, R3.reuse, 0x3, PT ;  /* 0x000000030300780c */ /* 0x040fe20003f25270 */
[----:B------:R-:W-:Y:S02]  /*1b70*/  USEL UR7, URZ, 0x1, UP0 ;  /* 0x000000013f077887 */ /* 0x000fe40008000000 */
[----:B------:R-:W-:Y:S01]  /*1b80*/  USEL UR6, UR6, URZ, UP0 ;  /* 0x0000003f06067287 */ /* 0x000fe20008000000 */
[----:B------:R-:W-:-:S03]  /*1b90*/  SEL R3, R3, RZ, P1 ;  /* 0x000000ff03037207 */ /* 0x000fc60000800000 */
[----:B------:R-:W-:Y:S01]  /*1ba0*/  LOP3.LUT R7, R7, UR7, RZ, 0x3c, !PT ;  /* 0x0000000707077c12 */ /* 0x000fe2000f8e3cff */
[----:B------:R-:W-:Y:S07]  /*1bb0*/  @P2 BRA `(.L_x_29) ;  /* 0xfffffff800f82947 */ /* 0x000fee000383ffff */
.L_x_22:
[----:B------:R-:W3:Y:S02]  /*1bc0*/  LDC R0, c[0x0][0x28c] ;  /* 0x0000a300ff007b82 */ /* 0x000ee40000000800 */
[----:B---3--:R-:W-:-:S13]  /*1bd0*/  ISETP.GE.AND P1, PT, R0, 0x1, PT ;  /* 0x000000010000780c */ /* 0x008fda0003f26270 */
[----:B------:R-:W-:Y:S05]  /*1be0*/  @!P1 BRA `(.L_x_30) ;  /* 0x0000000000509947 */ /* 0x000fea0003800000 */
[----:B------:R-:W-:Y:S05]  /*1bf0*/  @!P0 BRA `(.L_x_31) ;  /* 0x0000000000048947 */ /* 0x000fea0003800000 */
[----:B------:R-:W-:Y:S01]  /*1c00*/  BPT.TRAP 0x1 ;  /* 0x000000040000795c */ /* 0x000fe20000300000 */
.L_x_31:
[----:B------:R-:W-:Y:S01]  /*1c10*/  ISETP.NE.AND P1, PT, R58, RZ, PT ;  /* 0x000000ff3a00720c */ /* 0x000fe20003f25270 */
[----:B------:R-:W-:Y:S01]  /*1c20*/  BSSY B0, `(.L_x_32) ;  /* 0x000000e000007945 */ /* 0x000fe20003800000 */
[----:B------:R-:W-:-:S11]  /*1c30*/  ISETP.GT.U32.AND P0, PT, R19, 0x1, PT ;  /* 0x000000011300780c */ /* 0x000fd60003f04070 */
[----:B------:R-:W-:Y:S05]  /*1c40*/  @!P1 BRA `(.L_x_33) ;  /* 0x00000000002c9947 */ /* 0x000fea0003800000 */
[----:B------:R-:W-:-:S04]  /*1c50*/  UISETP.LT.AND UP0, UPT, UR40, 0x1, UPT ;  /* 0x000000012800788c */ /* 0x000fc8000bf01270 */
[----:B------:R-:W-:-:S04]  /*1c60*/  USEL UR6, UR40, 0x1, UP0 ;  /* 0x0000000128067887 */ /* 0x000fc80008000000 */
[----:B------:R-:W-:-:S04]  /*1c70*/  UIADD3 UR6, UR39, UR40, -UR6 ;  /* 0x0000002827067290 */ /* 0x000fc8000fffe806 */
[----:B------:R-:W-:-:S04]  /*1c80*/  UIMAD.WIDE.U32 UR4, UR6, -0x55555555, URZ ;  /* 0xaaaaaaab060478a5 */ /* 0x000fc8000f8e003f */
[----:B------:R-:W-:-:S04]  /*1c90*/  USHF.R.U32.HI UR4, URZ, 0x1, UR5 ;  /* 0x000000013f047899 */ /* 0x000fc80008011605 */
[----:B------:R-:W-:-:S06]  /*1ca0*/  UIMAD UR6, UR4, -0x3, UR6 ;  /* 0xfffffffd040678a4 */ /* 0x000fcc000f8e0206 */
[----:B------:R-:W-:-:S04]  /*1cb0*/  IMAD.U32 R3, RZ, RZ, UR6 ;  /* 0x00000006ff037e24 */ /* 0x000fc8000f8e00ff */
[----:B------:R-:W-:-:S04]  /*1cc0*/  IMAD R0, R3, 0x8, R6 ;  /* 0x0000000803007824 */ /* 0x000fc800078e0206 */
[----:B------:R-:W-:-:S05]  /*1cd0*/  VIADD R3, R0, 0x18 ;  /* 0x0000001800037836 */ /* 0x000fca0000000000 */
[----:B------:R-:W-:-:S04]  /*1ce0*/  PRMT R3, R22, 0x654, R3 ;  /* 0x0000065416037816 */ /* 0x000fc80000000003 */
[----:B------:R3:W-:Y:S03]  /*1cf0*/  SYNCS.ARRIVE.TRANS64.RED.A1T0 RZ, [R3+URZ], RZ ;  /* 0x000000ff03ff79a7 */ /* 0x0007e6000810043f */
.L_x_33:
[----:B------:R-:W-:Y:S05]  /*1d00*/  BSYNC B0 ;  /* 0x0000000000007941 */ /* 0x000fea0003800000 */
.L_x_32:
[----:B------:R-:W-:Y:S05]  /*1d10*/  @P0 BRA `(.L_x_30) ;  /* 0x0000000000040947 */ /* 0x000fea0003800000 */
[----:B------:R-:W-:Y:S01]  /*1d20*/  BPT.TRAP 0x1 ;  /* 0x000000040000795c */ /* 0x000fe20000300000 */
.L_x_30:
[----:B------:R-:W4:Y:S01]  /*1d30*/  LDC R8, c[0x0][0x288] ;  /* 0x0000a200ff087b82 */ /* 0x000f220000000800 */
[--C-:B------:R-:W-:Y:S01]  /*1d40*/  SHF.R.U32.HI R0, RZ, 0x2, R18.reuse ;  /* 0x00000002ff007819 */ /* 0x100fe20000011612 */
[----:B------:R-:W-:Y:S01]  /*1d50*/  IMAD.SHL.U32 R7, R60, 0x40, RZ ;  /* 0x000000403c077824 */ /* 0x000fe200078e00ff */
[----:B01----:R-:W-:Y:S01]  /*1d60*/  SHF.R.U32.HI R5, RZ, 0x7, R18 ;  /* 0x00000007ff057819 */ /* 0x003fe20000011612 */
[----:B------:R-:W-:Y:S01]  /*1d70*/  UIADD3 UR39, UR40, UR39, URZ ;  /* 0x0000002728277290 */ /* 0x000fe2000fffe03f */
[----:B---3--:R-:W-:Y:S01]  /*1d80*/  LOP3.LUT R3, R0, 0x7, RZ, 0xc0, !PT ;  /* 0x0000000700037812 */ /* 0x008fe200078ec0ff */
[----:B------:R-:W-:Y:S01]  /*1d90*/  IMAD.SHL.U32 R11, R59, 0x80, RZ ;  /* 0x000000803b0b7824 */ /* 0x000fe200078e00ff */
[----:B------:R-:W-:Y:S01]  /*1da0*/  LOP3.LUT R0, R5, 0x1, RZ, 0xc0, !PT ;  /* 0x0000000105007812 */ /* 0x000fe200078ec0ff */
[----:B------:R-:W-:Y:S01]  /*1db0*/  UISETP.GT.U32.AND UP0, UPT, UR39, 0x2, UPT ;  /* 0x000000022700788c */ /* 0x000fe2000bf04070 */
[----:B------:R-:W-:Y:S01]  /*1dc0*/  LOP3.LUT R4, R18, 0x60, RZ, 0xc0, !PT ;  /* 0x0000006012047812 */ /* 0x000fe200078ec0ff */
[----:B------:R-:W-:Y:S01]  /*1dd0*/  ULDC UR7, c[0x0][0x284] ;  /* 0x0000a10000077ab9 */ /* 0x000fe20000000800 */
[----:B------:R-:W-:Y:S01]  /*1de0*/  UISETP.GE.U32.AND UP1, UPT, UR40, 0x3, UPT ;  /* 0x000000032800788c */ /* 0x000fe2000bf26070 */
[----:B------:R-:W-:Y:S01]  /*1df0*/  IMAD.SHL.U32 R10, R0, 0x40, RZ ;  /* 0x00000040000a7824 */ /* 0x000fe200078e00ff */
[----:B------:R-:W-:Y:S01]  /*1e00*/  SHF.R.U32.HI R6, RZ, 0x1, R4 ;  /* 0x00000001ff067819 */ /* 0x000fe20000011604 */
[----:B------:R-:W-:Y:S01]  /*1e10*/  UISETP.LT.U32.AND UP0, UPT, UR40, 0x3, UP0 ;  /* 0x000000032800788c */ /* 0x000fe20008701070 */
[----:B------:R-:W-:Y:S01]  /*1e20*/  LOP3.LUT R4, R18, 0x3, RZ, 0xc0, !PT ;  /* 0x0000000312047812 */ /* 0x000fe200078ec0ff */
[----:B------:R-:W-:Y:S01]  /*1e30*/  ULDC.64 UR8, c[0x0][0x5d0] ;  /* 0x0001740000087ab9 */ /* 0x000fe20000000a00 */
[--C-:B------:R-:W-:Y:S01]  /*1e40*/  IADD3 R5, RZ, -R6, -R3.reuse ;  /* 0x80000006ff057210 */ /* 0x100fe20007ffe803 */
[----:B------:R-:W-:Y:S01]  /*1e50*/  UIMAD.WIDE.U32 UR4, UR39, -0x55555555, URZ ;  /* 0xaaaaaaab270478a5 */ /* 0x000fe2000f8e003f */
[----:B------:R-:W-:Y:S01]  /*1e60*/  LOP3.LUT R3, R10, 0x40, R3, 0xe2, !PT ;  /* 0x000000400a037812 */ /* 0x000fe200078ee203 */
[----:B------:R-:W-:Y:S01]  /*1e70*/  USEL UR6, URZ, 0x1, !UP0 ;  /* 0x000000013f067887 */ /* 0x000fe2000c000000 */
[----:B------:R-:W-:Y:S01]  /*1e80*/  SHF.R.S32.HI R14, RZ, 0x1f, R61 ;  /* 0x0000001fff0e7819 */ /* 0x000fe2000001143d */
[----:B------:R-:W-:Y:S01]  /*1e90*/  IMAD R0, R0, -0x40, R5 ;  /* 0xffffffc000007824 */ /* 0x000fe200078e0205 */
[----:B------:R-:W-:Y:S01]  /*1ea0*/  USHF.R.U32.HI UR4, URZ, 0x1, UR5 ;  /* 0x000000013f047899 */ /* 0x000fe20008011605 */
[----:B----4-:R-:W-:Y:S01]  /*1eb0*/  IMAD R10, R4, -0x2, R8 ;  /* 0xfffffffe040a7824 */ /* 0x010fe200078e0208 */
[----:B------:R-:W-:Y:S01]  /*1ec0*/  ISETP.GE.AND P0, PT, R7, R8, PT ;  /* 0x000000080700720c */ /* 0x000fe20003f06270 */
[----:B------:R-:W-:Y:S01]  /*1ed0*/  IMAD.SHL.U32 R8, R18, 0x2, RZ ;  /* 0x0000000212087824 */ /* 0x000fe200078e00ff */
[----:B------:R-:W-:Y:S01]  /*1ee0*/  ULOP3.LUT UR38, UR38, UR6, URZ, 0x3c, !UPT ;  /* 0x0000000626267292 */ /* 0x000fe2000f8e3c3f */
[----:B------:R-:W-:Y:S01]  /*1ef0*/  IMAD R4, R14, UR8, RZ ;  /* 0x000000080e047c24 */ /* 0x000fe2000f8e02ff */
[----:B------:R-:W-:Y:S01]  /*1f00*/  ISETP.GE.OR P0, PT, R11, UR7, P0 ;  /* 0x000000070b007c0c */ /* 0x000fe20008706670 */
[----:B------:R-:W-:Y:S01]  /*1f10*/  IMAD.WIDE R12, R59, 0x80, RZ ;  /* 0x000000803b0c7825 */ /* 0x000fe200078e02ff */
[----:B------:R-:W-:Y:S01]  /*1f20*/  LOP3.LUT R8, R7, 0x6, R8, 0xf8, !PT ;  /* 0x0000000607087812 */ /* 0x000fe200078ef808 */
[----:B------:R-:W-:Y:S01]  /*1f30*/  UIMAD UR39, UR4, -0x3, UR39 ;  /* 0xfffffffd042778a4 */ /* 0x000fe2000f8e0227 */
[----:B------:R-:W-:Y:S01]  /*1f40*/  IADD3 R60, -R11, UR7, R0 ;  /* 0x000000070b3c7c10 */ /* 0x000fe2000fffe100 */
[----:B------:R-:W-:Y:S01]  /*1f50*/  IMAD R15, R61, UR9, R4 ;  /* 0x000000093d0f7c24 */ /* 0x000fe2000f8e0204 */
[----:B------:R-:W-:Y:S01]  /*1f60*/  SHF.R.S32.HI R9, RZ, 0x1f, R8 ;  /* 0x0000001fff097819 */ /* 0x000fe20000011408 */
[----:B------:R-:W-:Y:S01]  /*1f70*/  @UP1 ULOP3.LUT UR38, UR38, 0x1, UR4, 0x78, !UPT ;  /* 0x0000000126261892 */ /* 0x000fe2000f8e7804 */
[----:B------:R-:W-:Y:S01]  /*1f80*/  LOP3.LUT R65, R12, R3, R6, 0xfe, !PT ;  /* 0x000000030c417212 */ /* 0x000fe200078efe06 */
[----:B------:R-:W-:-:S02]  /*1f90*/  IMAD.IADD R64, R10, 0x1, -R7 ;  /* 0x000000010a407824 */ /* 0x000fc400078e0a07 */
[----:B------:R-:W-:-:S04]  /*1fa0*/  IMAD.WIDE.U32 R4, R61, UR8, R8 ;  /* 0x000000083d047c25 */ /* 0x000fc8000f8e0008 */
[----:B------:R-:W-:Y:S02]  /*1fb0*/  IMAD.IADD R5, R5, 0x1, R15 ;  /* 0x0000000105057824 */ /* 0x000fe400078e020f */
[----:B------:R-:W-:Y:S01]  /*1fc0*/  IMAD.MOV.U32 R59, RZ, RZ, -0x1 ;  /* 0xffffffffff3b7424 */ /* 0x000fe200078e00ff */
[----:B------:R-:W-:Y:S06]  /*1fd0*/  @P0 BRA `(.L_x_34) ;  /* 0x0000001c00140947 */ /* 0x000fec0003800000 */
[----:B------:R-:W0:Y:S01]  /*1fe0*/  LDC.64 R10, c[0x0][0x5c8] ;  /* 0x00017200ff0a7b82 */ /* 0x000e220000000a00 */
[----:B------:R-:W-:Y:S01]  /*1ff0*/  ULDC.64 UR4, c[0x0][0x5c0] ;  /* 0x0001700000047ab9 */ /* 0x000fe20000000a00 */
[----:B------:R-:W-:Y:S01]  /*2000*/  BSSY B0, `(.L_x_34) ;  /* 0x00001c2000007945 */ /* 0x000fe20003800000 */
[-C--:B0-----:R-:W-:Y:S02]  /*2010*/  IMAD R0, R13, R10.reuse, RZ ;  /* 0x0000000a0d007224 */ /* 0x081fe400078e02ff */
[----:B------:R-:W-:-:S04]  /*2020*/  IMAD.WIDE.U32 R4, R65, R10, R4 ;  /* 0x0000000a41047225 */ /* 0x000fc800078e0004 */
[----:B------:R-:W-:Y:S01]  /*2030*/  IMAD R3, R65, R11, R0 ;  /* 0x0000000b41037224 */ /* 0x000fe200078e0200 */
[----:B------:R-:W-:-:S03]  /*2040*/  IADD3 R6, P0, R4, UR4, RZ ;  /* 0x0000000404067c10 */ /* 0x000fc6000ff1e0ff */
[----:B------:R-:W-:Y:S01]  /*2050*/  IMAD.IADD R3, R5, 0x1, R3 ;  /* 0x0000000105037824 */ /* 0x000fe200078e0203 */
[----:B------:R-:W-:-:S04]  /*2060*/  LEA R4, P1, R10, R6, 0x3 ;  /* 0x000000060a047211 */ /* 0x000fc800078218ff */
[----:B------:R-:W-:Y:S02]  /*2070*/  IADD3.X R7, R3, UR5, RZ, P0, !PT ;  /* 0x0000000503077c10 */ /* 0x000fe400087fe4ff */
[----:B-----5:R-:W-:Y:S02]  /*2080*/  ISETP.NE.AND P0, PT, R56, RZ, PT ;  /* 0x000000ff3800720c */ /* 0x020fe40003f05270 */
[----:B------:R-:W-:-:S11]  /*2090*/  LEA.HI.X R5, R10, R7, R11, 0x3, P1 ;  /* 0x000000070a057211 */ /* 0x000fd600008f1c0b */
[----:B------:R-:W-:Y:S05]  /*20a0*/  @!P0 BRA `(.L_x_35) ;  /* 0x00000014001c8947 */ /* 0x000fea0003800000 */
[----:B------:R-:W0:Y:S01]  /*20b0*/  LDC.64 R20, c[0x0][0x5b0] ;  /* 0x00016c00ff147b82 */ /* 0x000e220000000a00 */
[----:B------:R-:W-:Y:S01]  /*20c0*/  ULDC.64 UR4, c[0x0][0x5b8] ;  /* 0x00016e0000047ab9 */ /* 0x000fe20000000a00 */
[----:B------:R-:W-:Y:S01]  /*20d0*/  ISETP.GE.AND P1, PT, R64, 0x1, PT ;  /* 0x000000014000780c */ /* 0x000fe20003f26270 */
[----:B------:R-:W-:Y:S01]  /*20e0*/  IMAD R0, R14, UR4, RZ ;  /* 0x000000040e007c24 */ /* 0x000fe2000f8e02ff */
[----:B------:R-:W-:Y:S01]  /*20f0*/  BSSY B1, `(.L_x_36) ;  /* 0x0000010000017945 */ /* 0x000fe20003800000 */
[C---:B------:R-:W-:Y:S01]  /*2100*/  IMAD.WIDE.U32 R14, R61.reuse, UR4, R8 ;  /* 0x000000043d0e7c25 */ /* 0x040fe2000f8e0008 */
[----:B------:R-:W-:Y:S02]  /*2110*/  ISETP.LT.OR P2, PT, R60, 0x1, !P1 ;  /* 0x000000013c00780c */ /* 0x000fe40004f41670 */
[----:B------:R-:W1:Y:S01]  /*2120*/  LDC.64 R62, c[0x0][0x5a8] ;  /* 0x00016a00ff3e7b82 */ /* 0x000e620000000a00 */
[----:B------:R-:W-:Y:S02]  /*2130*/  IMAD R11, R61, UR5, R0 ;  /* 0x000000053d0b7c24 */ /* 0x000fe4000f8e0200 */
[----:B------:R-:W-:-:S02]  /*2140*/  IMAD.MOV.U32 R10, RZ, RZ, R14 ;  /* 0x000000ffff0a7224 */ /* 0x000fc400078e000e */
[----:B------:R-:W-:Y:S02]  /*2150*/  IMAD.IADD R11, R15, 0x1, R11 ;  /* 0x000000010f0b7824 */ /* 0x000fe400078e020b */
[-C--:B0-----:R-:W-:Y:S01]  /*2160*/  IMAD R12, R13, R20.reuse, RZ ;  /* 0x000000140d0c7224 */ /* 0x081fe200078e02ff */
[----:B------:R-:W-:Y:S01]  /*2170*/  SHF.L.U64.HI R13, R20, 0x3, R21 ;  /* 0x00000003140d7819 */ /* 0x000fe20000010215 */
[----:B------:R-:W-:-:S04]  /*2180*/  IMAD.WIDE.U32 R8, R65, R20, R10 ;  /* 0x0000001441087225 */ /* 0x000fc800078e000a */
[----:B------:R-:W-:Y:S01]  /*2190*/  IMAD R3, R65, R21, R12 ;  /* 0x0000001541037224 */ /* 0x000fe200078e020c */
[----:B-1----:R-:W-:Y:S01]  /*21a0*/  IADD3 R8, P0, R8, R62, RZ ;  /* 0x0000003e08087210 */ /* 0x002fe20007f1e0ff */
[----:B------:R-:W-:-:S03]  /*21b0*/  IMAD.SHL.U32 R12, R20, 0x8, RZ ;  /* 0x00000008140c7824 */ /* 0x000fc600078e00ff */
[----:B------:R-:W-:Y:S01]  /*21c0*/  IADD3.X R9, R63, R9, R3, P0, !PT ;  /* 0x000000093f097210 */ /* 0x000fe200007fe403 */
[----:B------:R-:W-:Y:S08]  /*21d0*/  @P2 BRA `(.L_x_37) ;  /* 0x0000000000042947 */ /* 0x000ff00003800000 */
[----:B--2---:R0:W5:Y:S02]  /*21e0*/  LDG.E.U8 R57, desc[UR36][R8.64] ;  /* 0x0000002408397981 */ /* 0x004164000c1e1100 */
.L_x_37:
[----:B------:R-:W-:Y:S05]  /*21f0*/  BSYNC B1 ;  /* 0x0000000000017941 */ /* 0x000fea0003800000 */
.L_x_36:
[----:B-----5:R-:W-:Y:S01]  /*2200*/  LOP3.LUT R0, R57, 0xffff, RZ, 0xc0, !PT ;  /* 0x0000ffff39007812 */ /* 0x020fe200078ec0ff */
[----:B------:R-:W-:Y:S01]  /*2210*/  IMAD.WIDE.U32 R12, R65, R20, R12 ;  /* 0x00000014410c7225 */ /* 0x000fe200078e000c */
[----:B------:R-:W-:Y:S01]  /*2220*/  ISETP.GE.AND P0, PT, R64, 0x2, PT ;  /* 0x000000024000780c */ /* 0x000fe20003f06270 */
[----:B------:R-:W-:Y:S01]  /*2230*/  BSSY B1, `(.L_x_38) ;  /* 0x000000f000017945 */ /* 0x000fe20003800000 */
[----:B------:R-:W-:Y:S01]  /*2240*/  PRMT R15, R0, 0x8880, RZ ;  /* 0x00008880000f7816 */ /* 0x000fe200000000ff */
[----:B------:R-:W-:Y:S01]  /*2250*/  IMAD.IADD R0, R3, 0x1, R13 ;  /* 0x0000000103007824 */ /* 0x000fe200078e020d */
[----:B------:R-:W-:Y:S02]  /*2260*/  IADD3 R10, P3, P4, R14, R62, R12 ;  /* 0x0000003e0e0a7210 */ /* 0x000fe40007c7e00c */
[----:B------:R-:W-:Y:S01]  /*2270*/  ISETP.LT.OR P1, PT, R60, 0x9, !P1 ;  /* 0x000000093c00780c */ /* 0x000fe20004f21670 */
[----:B------:R-:W-:Y:S01]  /*2280*/  IMAD.MOV.U32 R3, RZ, RZ, R15 ;  /* 0x000000ffff037224 */ /* 0x000fe200078e000f */
[----:B------:R-:W-:-:S02]  /*2290*/  IADD3.X R11, R11, R63, R0, P3, P4 ;  /* 0x0000003f0b0b7210 */ /* 0x000fc40001fe8400 */
[----:B------:R-:W-:Y:S01]  /*22a0*/  ISETP.LT.OR P3, PT, R60, 0x1, !P0 ;  /* 0x000000013c00780c */ /* 0x000fe20004761670 */
[----:B------:R-:W-:-:S04]  /*22b0*/  IMAD R0, R3, R56, RZ ;  /* 0x0000003803007224 */ /* 0x000fc800078e02ff */
[----:B------:R-:W-:-:S05]  /*22c0*/  @!P2 IMAD R3, R24, R23, R0 ;  /* 0x000000171803a224 */ /* 0x000fca00078e0200 */
[----:B------:R1:W-:Y:S03]  /*22d0*/  @!P2 STG.E.U8 desc[UR36][R6.64], R3 ;  /* 0x000000030600a986 */ /* 0x0003e6000c101124 */
[----:B------:R-:W-:Y:S05]  /*22e0*/  @P3 BRA `(.L_x_39) ;  /* 0x00000000000c3947 */ /* 0x000fea0003800000 */
[----:B--2---:R-:W1:Y:S02]  /*22f0*/  LDG.E.U8 R57, desc[UR36][R8.64+0x1] ;  /* 0x0000012408397981 */ /* 0x004e64000c1e1100 */
[----:B-1----:R-:W-:-:S05]  /*2300*/  PRMT R3, R57, 0x8880, RZ ;  /* 0x0000888039037816 */ /* 0x002fca00000000ff */
[----:B------:R-:W-:-:S07]  /*2310*/  IMAD R0, R3, R56, RZ ;  /* 0x0000003803007224 */ /* 0x000fce00078e02ff */
.L_x_39:
[----:B------:R-:W-:Y:S05]  /*2320*/  BSYNC B1 ;  /* 0x0000000000017941 */ /* 0x000fea0003800000 */
.L_x_38:
[----:B------:R-:W-:Y:S01]  /*2330*/  @!P3 IMAD R25, R25, R23, R0 ;  /* 0x000000171919b224 */ /* 0x000fe200078e0200 */
[----:B------:R-:W-:Y:S04]  /*2340*/  BSSY B1, `(.L_x_40) ;  /* 0x0000006000017945 */ /* 0x000fe80003800000 */
[----:B------:R3:W-:Y:S01]  /*2350*/  @!P3 STG.E.U8 desc[UR36][R6.64+0x1], R25 ;  /* 0x000001190600b986 */ /* 0x0007e2000c101124 */
[----:B------:R-:W-:Y:S05]  /*2360*/  @P1 BRA `(.L_x_41) ;  /* 0x00000000000c1947 */ /* 0x000fea0003800000 */
[----:B--2---:R-:W1:Y:S02]  /*2370*/  LDG.E.U8 R57, desc[UR36][R10.64] ;  /* 0x000000240a397981 */ /* 0x004e64000c1e1100 */
[----:B-1----:R-:W-:-:S05]  /*2380*/  PRMT R3, R57, 0x8880, RZ ;  /* 0x0000888039037816 */ /* 0x002fca00000000ff */
[----:B------:R-:W-:-:S07]  /*2390*/  IMAD R0, R3, R56, RZ ;  /* 0x0000003803007224 */ /* 0x000fce00078e02ff */
.L_x_41:
[----:B------:R-:W-:Y:S05]  /*23a0*/  BSYNC B1 ;  /* 0x0000000000017941 */ /* 0x000fea0003800000 */
.L_x_40:
[----:B------:R-:W-:Y:S01]  /*23b0*/  ISETP.LT.OR P0, PT, R60, 0x9, !P0 ;  /* 0x000000093c00780c */ /* 0x000fe20004701670 */
[----:B-1----:R-:W-:Y:S01]  /*23c0*/  @!P1 IMAD R3, R26, R23, R0 ;  /* 0x000000171a039224 */ /* 0x002fe200078e0200 */
[C---:B------:R-:W-:Y:S01]  /*23d0*/  ISETP.GE.AND P3, PT, R64.reuse, 0x9, PT ;  /* 0x000000094000780c */ /* 0x040fe20003f66270 */
[----:B------:R-:W-:Y:S01]  /*23e0*/  BSSY B1, `(.L_x_42) ;  /* 0x000000a000017945 */ /* 0x000fe20003800000 */
[----:B------:R-:W-:Y:S02]  /*23f0*/  ISETP.GE.AND P2, PT, R64, 0xa, PT ;  /* 0x0000000a4000780c */ /* 0x000fe40003f46270 */
[----:B------:R1:W-:Y:S01]  /*2400*/  @!P1 STG.E.U8 desc[UR36][R4.64], R3 ;  /* 0x0000000304009986 */ /* 0x0003e2000c101124 */
[C---:B------:R-:W-:Y:S02]  /*2410*/  ISETP.LT.OR P4, PT, R60.reuse, 0x1, !P3 ;  /* 0x000000013c00780c */ /* 0x040fe40005f81670 */
[C---:B------:R-:W-:Y:S02]  /*2420*/  ISETP.LT.OR P1, PT, R60.reuse, 0x1, !P2 ;  /* 0x000000013c00780c */ /* 0x040fe40005721670 */
[----:B------:R-:W-:-:S02]  /*2430*/  ISETP.LT.OR P3, PT, R60, 0x9, !P3 ;  /* 0x000000093c00780c */ /* 0x000fc40005f61670 */
[----:B------:R-:W-:Y:S11]  /*2440*/  @P0 BRA `(.L_x_43) ;  /* 0x00000000000c0947 */ /* 0x000ff60003800000 */
[----:B--2---:R-:W1:Y:S02]  /*2450*/  LDG.E.U8 R57, desc[UR36][R10.64+0x1] ;  /* 0x000001240a397981 */ /* 0x004e64000c1e1100 */
[----:B-1----:R-:W-:-:S05]  /*2460*/  PRMT R3, R57, 0x8880, RZ ;  /* 0x0000888039037816 */ /* 0x002fca00000000ff */
[----:B------:R-:W-:-:S07]  /*2470*/  IMAD R0, R3, R56, RZ ;  /* 0x0000003803007224 */ /* 0x000fce00078e02ff */
.L_x_43:
[----:B------:R-:W-:Y:S05]  /*2480*/  BSYNC B1 ;  /* 0x0000000000017941 */ /* 0x000fea0003800000 */
.L_x_42:
[----:B------:R-:W-:Y:S01]  /*2490*/  @!P0 IMAD R27, R27, R23, R0 ;  /* 0x000000171b1b8224 */ /* 0x000fe200078e0200 */
[----:B------:R-:W-:Y:S04]  /*24a0*/  BSSY B1, `(.L_x_44) ;  /* 0x0000006000017945 */ /* 0x000fe80003800000 */
[----:B------:R4:W-:Y:S01]  /*24b0*/  @!P0 STG.E.U8 desc[UR36][R4.64+0x1], R27 ;  /* 0x0000011b04008986 */ /* 0x0009e2000c101124 */
[----:B------:R-:W-:Y:S05]  /*24c0*/  @P4 BRA `(.L_x_45) ;  /* 0x00000000000c4947 */ /* 0x000fea0003800000 */
[----:B--2---:R-:W1:Y:S02]  /*24d0*/  LDG.E.U8 R57, desc[UR36][R8.64+0x8] ;  /* 0x0000082408397981 */ /* 0x004e64000c1e1100 */
[----:B-1----:R-:W-:-:S05]  /*24e0*/  PRMT R3, R57, 0x8880, RZ ;  /* 0x0000888039037816 */ /* 0x002fca00000000ff */
[----:B------:R-:W-:-:S07]  /*24f0*/  IMAD R0, R3, R56, RZ ;  /* 0x0000003803007224 */ /* 0x000fce00078e02ff */
.L_x_45:
[----:B------:R-:W-:Y:S05]  /*2500*/  BSYNC B1 ;  /* 0x0000000000017941 */ /* 0x000fea0003800000 */
.L_x_44:
[----:B-1----:R-:W-:Y:S01]  /*2510*/  @!P4 IMAD R3, R28, R23, R0 ;  /* 0x000000171c03c224 */ /* 0x002fe200078e0200 */
[----:B------:R-:W-:Y:S04]  /*2520*/  BSSY B1, `(.L_x_46) ;  /* 0x0000006000017945 */ /* 0x000fe80003800000 */
[----:B------:R1:W-:Y:S01]  /*2530*/  @!P4 STG.E.U8 desc[UR36][R6.64+0x8], R3 ;  /* 0x000008030600c986 */ /* 0x0003e2000c101124 */
[----:B------:R-:W-:Y:S05]  /*2540*/  @P1 BRA `(.L_x_47) ;  /* 0x00000000000c1947 */ /* 0x000fea0003800000 */
[----:B--2---:R-:W1:Y:S02]  /*2550*/  LDG.E.U8 R57, desc[UR36][R8.64+0x9] ;  /* 0x0000092408397981 */ /* 0x004e64000c1e1100 */
[----:B-1----:R-:W-:-:S05]  /*2560*/  PRMT R3, R57, 0x8880, RZ ;  /* 0x0000888039037816 */ /* 0x002fca00000000ff */
[----:B------:R-:W-:-:S07]  /*2570*/  IMAD R0, R3, R56, RZ ;  /* 0x0000003803007224 */ /* 0x000fce00078e02ff */
.L_x_47:
[----:B------:R-:W-:Y:S05]  /*2580*/  BSYNC B1 ;  /* 0x0000000000017941 */ /* 0x000fea0003800000 */
.L_x_46:
[----:B------:R-:W-:Y:S01]  /*2590*/  @!P1 IMAD R29, R29, R23, R0 ;  /* 0x000000171d1d9224 */ /* 0x000fe200078e0200 */
[----:B------:R-:W-:Y:S04]  /*25a0*/  BSSY B1, `(.L_x_48) ;  /* 0x0000006000017945 */ /* 0x000fe80003800000 */
[----:B------:R0:W-:Y:S01]  /*25b0*/  @!P1 STG.E.U8 desc[UR36][R6.64+0x9], R29 ;  /* 0x0000091d06009986 */ /* 0x0001e2000c101124 */
[----:B------:R-:W-:Y:S05]  /*25c0*/  @P3 BRA `(.L_x_49) ;  /* 0x00000000000c3947 */ /* 0x000fea0003800000 */
[----:B--2---:R-:W1:Y:S02]  /*25d0*/  LDG.E.U8 R57, desc[UR36][R10.64+0x8] ;  /* 0x000008240a397981 */ /* 0x004e64000c1e1100 */
[----:B-1----:R-:W-:-:S05]  /*25e0*/  PRMT R3, R57, 0x8880, RZ ;  /* 0x0000888039037816 */ /* 0x002fca00000000ff */
[----:B------:R-:W-:-:S07]  /*25f0*/  IMAD R0, R3, R56, RZ ;  /* 0x0000003803007224 */ /* 0x000fce00078e02ff */
.L_x_49:
[----:B------:R-:W-:Y:S05]  /*2600*/  BSYNC B1 ;  /* 0x0000000000017941 */ /* 0x000fea0003800000 */
.L_x_48:
        /* <DEDUP_REMOVED lines=13> */
.L_x_51:
[----:B------:R-:W-:Y:S05]  /*26e0*/  BSYNC B1 ;  /* 0x0000000000017941 */ /* 0x000fea0003800000 */
.L_x_50:
[----:B------:R-:W-:Y:S01]  /*26f0*/  @!P2 IMAD R31, R31, R23, R0 ;  /* 0x000000171f1fa224 */ /* 0x000fe200078e0200 */
[----:B------:R-:W-:Y:S04]  /*2700*/  BSSY B1, `(.L_x_52) ;  /* 0x0000006000017945 */ /* 0x000fe80003800000 */
[----:B------:R0:W-:Y:S01]  /*2710*/  @!P2 STG.E.U8 desc[UR36][R4.64+0x9], R31 ;  /* 0x0000091f0400a986 */ /* 0x0001e2000c101124 */
[----:B------:R-:W-:Y:S05]  /*2720*/  @P4 BRA `(.L_x_53) ;  /* 0x00000000000c4947 */ /* 0x000fea0003800000 */
[----:B--2---:R-:W1:Y:S02]  /*2730*/  LDG.E.U8 R57, desc[UR36][R8.64+0x10] ;  /* 0x0000102408397981 */ /* 0x004e64000c1e1100 */
[----:B-1----:R-:W-:-:S05]  /*2740*/  PRMT R3, R57, 0x8880, RZ ;  /* 0x0000888039037816 */ /* 0x002fca00000000ff */
[----:B------:R-:W-:-:S07]  /*2750*/  IMAD R0, R3, R56, RZ ;  /* 0x0000003803007224 */ /* 0x000fce00078e02ff */
.L_x_53:
[----:B------:R-:W-:Y:S05]  /*2760*/  BSYNC B1 ;  /* 0x0000000000017941 */ /* 0x000fea0003800000 */
.L_x_52:
[----:B-1----:R-:W-:Y:S01]  /*2770*/  @!P4 IMAD R3, R32, R23, R0 ;  /* 0x000000172003c224 */ /* 0x002fe200078e0200 */
[----:B------:R-:W-:Y:S04]  /*2780*/  BSSY B1, `(.L_x_54) ;  /* 0x0000006000017945 */ /* 0x000fe80003800000 */
[----:B------:R1:W-:Y:S01]  /*2790*/  @!P4 STG.E.U8 desc[UR36][R6.64+0x10], R3 ;  /* 0x000010030600c986 */ /* 0x0003e2000c101124 */
[----:B------:R-:W-:Y:S05]  /*27a0*/  @P3 BRA `(.L_x_55) ;  /* 0x00000000000c3947 */ /* 0x000fea0003800000 */
[----:B--2---:R-:W1:Y:S02]  /*27b0*/  LDG.E.U8 R57, desc[UR36][R8.64+0x11] ;  /* 0x0000112408397981 */ /* 0x004e64000c1e1100 */
[----:B-1----:R-:W-:-:S05]  /*27c0*/  PRMT R3, R57, 0x8880, RZ ;  /* 0x0000888039037816 */ /* 0x002fca00000000ff */
[----:B------:R-:W-:-:S07]  /*27d0*/  IMAD R0, R3, R56, RZ ;  /* 0x0000003803007224 */ /* 0x000fce00078e02ff */
.L_x_55:
[----:B------:R-:W-:Y:S05]  /*27e0*/  BSYNC B1 ;  /* 0x0000000000017941 */ /* 0x000fea0003800000 */
.L_x_54:
[----:B------:R-:W-:Y:S01]  /*27f0*/  @!P3 IMAD R33, R33, R23, R0 ;  /* 0x000000172121b224 */ /* 0x000fe200078e0200 */
[----:B------:R-:W-:Y:S04]  /*2800*/  BSSY B1, `(.L_x_56) ;  /* 0x0000006000017945 */ /* 0x000fe80003800000 */
[----:B------:R0:W-:Y:S01]  /*2810*/  @!P3 STG.E.U8 desc[UR36][R6.64+0x11], R33 ;  /* 0x000011210600b986 */ /* 0x0001e2000c101124 */
[----:B------:R-:W-:Y:S05]  /*2820*/  @P1 BRA `(.L_x_57) ;  /* 0x00000000000c1947 */ /* 0x000fea0003800000 */
[----:B--2---:R-:W1:Y:S02]  /*2830*/  LDG.E.U8 R57, desc[UR36][R10.64+0x10] ;  /* 0x000010240a397981 */ /* 0x004e64000c1e1100 */
[----:B-1----:R-:W-:-:S05]  /*2840*/  PRMT R3, R57, 0x8880, RZ ;  /* 0x0000888039037816 */ /* 0x002fca00000000ff */
[----:B------:R-:W-:-:S07]  /*2850*/  IMAD R0, R3, R56, RZ ;  /* 0x0000003803007224 */ /* 0x000fce00078e02ff */
.L_x_57:
[----:B------:R-:W-:Y:S05]  /*2860*/  BSYNC B1 ;  /* 0x0000000000017941 */ /* 0x000fea0003800000 */
.L_x_56:
        /* <DEDUP_REMOVED lines=13> */
.L_x_59:
[----:B------:R-:W-:Y:S05]  /*2940*/  BSYNC B1 ;  /* 0x0000000000017941 */ /* 0x000fea0003800000 */
.L_x_58:
[----:B------:R-:W-:Y:S01]  /*2950*/  @!P0 IMAD R35, R35, R23, R0 ;  /* 0x0000001723238224 */ /* 0x000fe200078e0200 */
[----:B------:R-:W-:Y:S04]  /*2960*/  BSSY B1, `(.L_x_60) ;  /* 0x0000006000017945 */ /* 0x000fe80003800000 */
[----:B------:R0:W-:Y:S01]  /*2970*/  @!P0 STG.E.U8 desc[UR36][R4.64+0x11], R35 ;  /* 0x0000112304008986 */ /* 0x0001e2000c101124 */
[----:B------:R-:W-:Y:S05]  /*2980*/  @P4 BRA `(.L_x_61) ;  /* 0x00000000000c4947 */ /* 0x000fea0003800000 */
[----:B--2---:R-:W1:Y:S02]  /*2990*/  LDG.E.U8 R57, desc[UR36][R8.64+0x18] ;  /* 0x0000182408397981 */ /* 0x004e64000c1e1100 */
[----:B-1----:R-:W-:-:S05]  /*29a0*/  PRMT R3, R57, 0x8880, RZ ;  /* 0x0000888039037816 */ /* 0x002fca00000000ff */
[----:B------:R-:W-:-:S07]  /*29b0*/  IMAD R0, R3, R56, RZ ;  /* 0x0000003803007224 */ /* 0x000fce00078e02ff */
.L_x_61:
[----:B------:R-:W-:Y:S05]  /*29c0*/  BSYNC B1 ;  /* 0x0000000000017941 */ /* 0x000fea0003800000 */
.L_x_60:
[----:B-1----:R-:W-:Y:S01]  /*29d0*/  @!P4 IMAD R3, R36, R23, R0 ;  /* 0x000000172403c224 */ /* 0x002fe200078e0200 */
[----:B------:R-:W-:Y:S04]  /*29e0*/  BSSY B1, `(.L_x_62) ;  /* 0x0000006000017945 */ /* 0x000fe80003800000 */
[----:B------:R1:W-:Y:S01]  /*29f0*/  @!P4 STG.E.U8 desc[UR36][R6.64+0x18], R3 ;  /* 0x000018030600c986 */ /* 0x0003e2000c101124 */
[----:B------:R-:W-:Y:S05]  /*2a00*/  @P1 BRA `(.L_x_63) ;  /* 0x00000000000c1947 */ /* 0x000fea0003800000 */
[----:B--2---:R-:W1:Y:S02]  /*2a10*/  LDG.E.U8 R57, desc[UR36][R8.64+0x19] ;  /* 0x0000192408397981 */ /* 0x004e64000c1e1100 */
[----:B-1----:R-:W-:-:S05]  /*2a20*/  PRMT R3, R57, 0x8880, RZ ;  /* 0x0000888039037816 */ /* 0x002fca00000000ff */
[----:B------:R-:W-:-:S07]  /*2a30*/  IMAD R0, R3, R56, RZ ;  /* 0x0000003803007224 */ /* 0x000fce00078e02ff */
.L_x_63:
[----:B------:R-:W-:Y:S05]  /*2a40*/  BSYNC B1 ;  /* 0x0000000000017941 */ /* 0x000fea0003800000 */
.L_x_62:
[----:B------:R-:W-:Y:S01]  /*2a50*/  @!P1 IMAD R37, R37, R23, R0 ;  /* 0x0000001725259224 */ /* 0x000fe200078e0200 */
[----:B------:R-:W-:Y:S04]  /*2a60*/  BSSY B1, `(.L_x_64) ;  /* 0x0000006000017945 */ /* 0x000fe80003800000 */
[----:B------:R0:W-:Y:S01]  /*2a70*/  @!P1 STG.E.U8 desc[UR36][R6.64+0x19], R37 ;  /* 0x0000192506009986 */ /* 0x0001e2000c101124 */
[----:B------:R-:W-:Y:S05]  /*2a80*/  @P3 BRA `(.L_x_65) ;  /* 0x00000000000c3947 */ /* 0x000fea0003800000 */
[----:B--2---:R-:W1:Y:S02]  /*2a90*/  LDG.E.U8 R57, desc[UR36][R10.64+0x18] ;  /* 0x000018240a397981 */ /* 0x004e64000c1e1100 */
[----:B-1----:R-:W-:-:S05]  /*2aa0*/  PRMT R3, R57, 0x8880, RZ ;  /* 0x0000888039037816 */ /* 0x002fca00000000ff */
[----:B------:R-:W-:-:S07]  /*2ab0*/  IMAD R0, R3, R56, RZ ;  /* 0x0000003803007224 */ /* 0x000fce00078e02ff */
.L_x_65:
[----:B------:R-:W-:Y:S05]  /*2ac0*/  BSYNC B1 ;  /* 0x0000000000017941 */ /* 0x000fea0003800000 */
.L_x_64:
        /* <DEDUP_REMOVED lines=13> */
.L_x_67:
[----:B------:R-:W-:Y:S05]  /*2ba0*/  BSYNC B1 ;  /* 0x0000000000017941 */ /* 0x000fea0003800000 */
.L_x_66:
[----:B------:R-:W-:Y:S01]  /*2bb0*/  @!P2 IMAD R39, R39, R23, R0 ;  /* 0x000000172727a224 */ /* 0x000fe200078e0200 */
[----:B------:R-:W-:Y:S04]  /*2bc0*/  BSSY B1, `(.L_x_68) ;  /* 0x0000006000017945 */ /* 0x000fe80003800000 */
[----:B------:R0:W-:Y:S01]  /*2bd0*/  @!P2 STG.E.U8 desc[UR36][R4.64+0x19], R39 ;  /* 0x000019270400a986 */ /* 0x0001e2000c101124 */
[----:B------:R-:W-:Y:S05]  /*2be0*/  @P4 BRA `(.L_x_69) ;  /* 0x00000000000c4947 */ /* 0x000fea0003800000 */
[----:B--2---:R-:W1:Y:S02]  /*2bf0*/  LDG.E.U8 R57, desc[UR36][R8.64+0x20] ;  /* 0x0000202408397981 */ /* 0x004e64000c1e1100 */
[----:B-1----:R-:W-:-:S05]  /*2c00*/  PRMT R3, R57, 0x8880, RZ ;  /* 0x0000888039037816 */ /* 0x002fca00000000ff */
[----:B------:R-:W-:-:S07]  /*2c10*/  IMAD R0, R3, R56, RZ ;  /* 0x0000003803007224 */ /* 0x000fce00078e02ff */
.L_x_69:
[----:B------:R-:W-:Y:S05]  /*2c20*/  BSYNC B1 ;  /* 0x0000000000017941 */ /* 0x000fea0003800000 */
.L_x_68:
[----:B-1----:R-:W-:Y:S01]  /*2c30*/  @!P4 IMAD R3, R40, R23, R0 ;  /* 0x000000172803c224 */ /* 0x002fe200078e0200 */
[----:B------:R-:W-:Y:S04]  /*2c40*/  BSSY B1, `(.L_x_70) ;  /* 0x0000006000017945 */ /* 0x000fe80003800000 */
[----:B------:R1:W-:Y:S01]  /*2c50*/  @!P4 STG.E.U8 desc[UR36][R6.64+0x20], R3 ;  /* 0x000020030600c986 */ /* 0x0003e2000c101124 */
[----:B------:R-:W-:Y:S05]  /*2c60*/  @P3 BRA `(.L_x_71) ;  /* 0x00000000000c3947 */ /* 0x000fea0003800000 */
[----:B--2---:R-:W1:Y:S02]  /*2c70*/  LDG.E.U8 R57, desc[UR36][R8.64+0x21] ;  /* 0x0000212408397981 */ /* 0x004e64000c1e1100 */
[----:B-1----:R-:W-:-:S05]  /*2c80*/  PRMT R3, R57, 0x8880, RZ ;  /* 0x0000888039037816 */ /* 0x002fca00000000ff */
[----:B------:R-:W-:-:S07]  /*2c90*/  IMAD R0, R3, R56, RZ ;  /* 0x0000003803007224 */ /* 0x000fce00078e02ff */
.L_x_71:
[----:B------:R-:W-:Y:S05]  /*2ca0*/  BSYNC B1 ;  /* 0x0000000000017941 */ /* 0x000fea0003800000 */
.L_x_70:
[----:B------:R-:W-:Y:S01]  /*2cb0*/  @!P3 IMAD R41, R41, R23, R0 ;  /* 0x000000172929b224 */ /* 0x000fe200078e0200 */
[----:B------:R-:W-:Y:S04]  /*2cc0*/  BSSY B1, `(.L_x_72) ;  /* 0x0000006000017945 */ /* 0x000fe80003800000 */
[----:B------:R0:W-:Y:S01]  /*2cd0*/  @!P3 STG.E.U8 desc[UR36][R6.64+0x21], R41 ;  /* 0x000021290600b986 */ /* 0x0001e2000c101124 */
[----:B------:R-:W-:Y:S05]  /*2ce0*/  @P1 BRA `(.L_x_73) ;  /* 0x00000000000c1947 */ /* 0x000fea0003800000 */
[----:B--2---:R-:W1:Y:S02]  /*2cf0*/  LDG.E.U8 R57, desc[UR36][R10.64+0x20] ;  /* 0x000020240a397981 */ /* 0x004e64000c1e1100 */
[----:B-1----:R-:W-:-:S05]  /*2d00*/  PRMT R3, R57, 0x8880, RZ ;  /* 0x0000888039037816 */ /* 0x002fca00000000ff */
[----:B------:R-:W-:-:S07]  /*2d10*/  IMAD R0, R3, R56, RZ ;  /* 0x0000003803007224 */ /* 0x000fce00078e02ff */
.L_x_73:
[----:B------:R-:W-:Y:S05]  /*2d20*/  BSYNC B1 ;  /* 0x0000000000017941 */ /* 0x000fea0003800000 */
.L_x_72:
        /* <DEDUP_REMOVED lines=13> */
.L_x_75:
[----:B------:R-:W-:Y:S05]  /*2e00*/  BSYNC B1 ;  /* 0x0000000000017941 */ /* 0x000fea0003800000 */
.L_x_74:
[----:B------:R-:W-:Y:S01]  /*2e10*/  @!P0 IMAD R43, R43, R23, R0 ;  /* 0x000000172b2b8224 */ /* 0x000fe200078e0200 */
[----:B------:R-:W-:Y:S04]  /*2e20*/  BSSY B1, `(.L_x_76) ;  /* 0x0000006000017945 */ /* 0x000fe80003800000 */
[----:B------:R0:W-:Y:S01]  /*2e30*/  @!P0 STG.E.U8 desc[UR36][R4.64+0x21], R43 ;  /* 0x0000212b04008986 */ /* 0x0001e2000c101124 */
[----:B------:R-:W-:Y:S05]  /*2e40*/  @P4 BRA `(.L_x_77) ;  /* 0x00000000000c4947 */ /* 0x000fea0003800000 */
[----:B--2---:R-:W1:Y:S02]  /*2e50*/  LDG.E.U8 R57, desc[UR36][R8.64+0x28] ;  /* 0x0000282408397981 */ /* 0x004e64000c1e1100 */
[----:B-1----:R-:W-:-:S05]  /*2e60*/  PRMT R3, R57, 0x8880, RZ ;  /* 0x0000888039037816 */ /* 0x002fca00000000ff */
[----:B------:R-:W-:-:S07]  /*2e70*/  IMAD R0, R3, R56, RZ ;  /* 0x0000003803007224 */ /* 0x000fce00078e02ff */
.L_x_77:
[----:B------:R-:W-:Y:S05]  /*2e80*/  BSYNC B1 ;  /* 0x0000000000017941 */ /* 0x000fea0003800000 */
.L_x_76:
[----:B-1----:R-:W-:Y:S01]  /*2e90*/  @!P4 IMAD R3, R44, R23, R0 ;  /* 0x000000172c03c224 */ /* 0x002fe200078e0200 */
[----:B------:R-:W-:Y:S04]  /*2ea0*/  BSSY B1, `(.L_x_78) ;  /* 0x0000006000017945 */ /* 0x000fe80003800000 */
[----:B------:R1:W-:Y:S01]  /*2eb0*/  @!P4 STG.E.U8 desc[UR36][R6.64+0x28], R3 ;  /* 0x000028030600c986 */ /* 0x0003e2000c101124 */
[----:B------:R-:W-:Y:S05]  /*2ec0*/  @P1 BRA `(.L_x_79) ;  /* 0x00000000000c1947 */ /* 0x000fea0003800000 */
[----:B--2---:R-:W1:Y:S02]  /*2ed0*/  LDG.E.U8 R57, desc[UR36][R8.64+0x29] ;  /* 0x0000292408397981 */ /* 0x004e64000c1e1100 */
[----:B-1----:R-:W-:-:S05]  /*2ee0*/  PRMT R3, R57, 0x8880, RZ ;  /* 0x0000888039037816 */ /* 0x002fca00000000ff */
[----:B------:R-:W-:-:S07]  /*2ef0*/  IMAD R0, R3, R56, RZ ;  /* 0x0000003803007224 */ /* 0x000fce00078e02ff */
.L_x_79:
[----:B------:R-:W-:Y:S05]  /*2f00*/  BSYNC B1 ;  /* 0x0000000000017941 */ /* 0x000fea0003800000 */
.L_x_78:
[----:B------:R-:W-:Y:S01]  /*2f10*/  @!P1 IMAD R45, R45, R23, R0 ;  /* 0x000000172d2d9224 */ /* 0x000fe200078e0200 */
[----:B------:R-:W-:Y:S04]  /*2f20*/  BSSY B1, `(.L_x_80) ;  /* 0x0000006000017945 */ /* 0x000fe80003800000 */
[----:B------:R0:W-:Y:S01]  /*2f30*/  @!P1 STG.E.U8 desc[UR36][R6.64+0x29], R45 ;  /* 0x0000292d06009986 */ /* 0x0001e2000c101124 */
[----:B------:R-:W-:Y:S05]  /*2f40*/  @P3 BRA `(.L_x_81) ;  /* 0x00000000000c3947 */ /* 0x000fea0003800000 */
[----:B--2---:R-:W1:Y:S02]  /*2f50*/  LDG.E.U8 R57, desc[UR36][R10.64+0x28] ;  /* 0x000028240a397981 */ /* 0x004e64000c1e1100 */
[----:B-1----:R-:W-:-:S05]  /*2f60*/  PRMT R3, R57, 0x8880, RZ ;  /* 0x0000888039037816 */ /* 0x002fca00000000ff */
[----:B------:R-:W-:-:S07]  /*2f70*/  IMAD R0, R3, R56, RZ ;  /* 0x0000003803007224 */ /* 0x000fce00078e02ff */
.L_x_81:
[----:B------:R-:W-:Y:S05]  /*2f80*/  BSYNC B1 ;  /* 0x0000000000017941 */ /* 0x000fea0003800000 */
.L_x_80:
        /* <DEDUP_REMOVED lines=13> */
.L_x_83:
[----:B------:R-:W-:Y:S05]  /*3060*/  BSYNC B1 ;  /* 0x0000000000017941 */ /* 0x000fea0003800000 */
.L_x_82:
[----:B------:R-:W-:Y:S01]  /*3070*/  @!P2 IMAD R47, R47, R23, R0 ;  /* 0x000000172f2fa224 */ /* 0x000fe200078e0200 */
[----:B------:R-:W-:Y:S04]  /*3080*/  BSSY B1, `(.L_x_84) ;  /* 0x0000006000017945 */ /* 0x000fe80003800000 */
[----:B------:R0:W-:Y:S01]  /*3090*/  @!P2 STG.E.U8 desc[UR36][R4.64+0x29], R47 ;  /* 0x0000292f0400a986 */ /* 0x0001e2000c101124 */
[----:B------:R-:W-:Y:S05]  /*30a0*/  @P4 BRA `(.L_x_85) ;  /* 0x00000000000c4947 */ /* 0x000fea0003800000 */
[----:B--2---:R-:W1:Y:S02]  /*30b0*/  LDG.E.U8 R57, desc[UR36][R8.64+0x30] ;  /* 0x0000302408397981 */ /* 0x004e64000c1e1100 */
[----:B-1----:R-:W-:-:S05]  /*30c0*/  PRMT R3, R57, 0x8880, RZ ;  /* 0x0000888039037816 */ /* 0x002fca00000000ff */
[----:B------:R-:W-:-:S07]  /*30d0*/  IMAD R0, R3, R56, RZ ;  /* 0x0000003803007224 */ /* 0x000fce00078e02ff */
.L_x_85:
[----:B------:R-:W-:Y:S05]  /*30e0*/  BSYNC B1 ;  /* 0x0000000000017941 */ /* 0x000fea0003800000 */
.L_x_84:
[----:B-1----:R-:W-:Y:S01]  /*30f0*/  @!P4 IMAD R3, R48, R23, R0 ;  /* 0x000000173003c224 */ /* 0x002fe200078e0200 */
[----:B------:R-:W-:Y:S04]  /*3100*/  BSSY B1, `(.L_x_86) ;  /* 0x0000006000017945 */ /* 0x000fe80003800000 */
[----:B------:R1:W-:Y:S01]  /*3110*/  @!P4 STG.E.U8 desc[UR36][R6.64+0x30], R3 ;  /* 0x000030030600c986 */ /* 0x0003e2000c101124 */
[----:B------:R-:W-:Y:S05]  /*3120*/  @P3 BRA `(.L_x_87) ;  /* 0x00000000000c3947 */ /* 0x000fea0003800000 */
[----:B--2---:R-:W1:Y:S02]  /*3130*/  LDG.E.U8 R57, desc[UR36][R8.64+0x31] ;  /* 0x0000312408397981 */ /* 0x004e64000c1e1100 */
[----:B-1----:R-:W-:-:S05]  /*3140*/  PRMT R3, R57, 0x8880, RZ ;  /* 0x0000888039037816 */ /* 0x002fca00000000ff */
[----:B------:R-:W-:-:S07]  /*3150*/  IMAD R0, R3, R56, RZ ;  /* 0x0000003803007224 */ /* 0x000fce00078e02ff */
.L_x_87:
[----:B------:R-:W-:Y:S05]  /*3160*/  BSYNC B1 ;  /* 0x0000000000017941 */ /* 0x000fea0003800000 */
.L_x_86:
[----:B------:R-:W-:Y:S01]  /*3170*/  @!P3 IMAD R49, R49, R23, R0 ;  /* 0x000000173131b224 */ /* 0x000fe200078e0200 */
[----:B------:R-:W-:Y:S04]  /*3180*/  BSSY B1, `(.L_x_88) ;  /* 0x0000006000017945 */ /* 0x000fe80003800000 */
[----:B------:R0:W-:Y:S01]  /*3190*/  @!P3 STG.E.U8 desc[UR36][R6.64+0x31], R49 ;  /* 0x000031310600b986 */ /* 0x0001e2000c101124 */
[----:B------:R-:W-:Y:S05]  /*31a0*/  @P1 BRA `(.L_x_89) ;  /* 0x00000000000c1947 */ /* 0x000fea0003800000 */
[----:B--2---:R-:W1:Y:S02]  /*31b0*/  LDG.E.U8 R57, desc[UR36][R10.64+0x30] ;  /* 0x000030240a397981 */ /* 0x004e64000c1e1100 */
[----:B-1----:R-:W-:-:S05]  /*31c0*/  PRMT R3, R57, 0x8880, RZ ;  /* 0x0000888039037816 */ /* 0x002fca00000000ff */
[----:B------:R-:W-:-:S07]  /*31d0*/  IMAD R0, R3, R56, RZ ;  /* 0x0000003803007224 */ /* 0x000fce00078e02ff */
.L_x_89:
[----:B------:R-:W-:Y:S05]  /*31e0*/  BSYNC B1 ;  /* 0x0000000000017941 */ /* 0x000fea0003800000 */
.L_x_88:
        /* <DEDUP_REMOVED lines=13> */
.L_x_91:
[----:B------:R-:W-:Y:S05]  /*32c0*/  BSYNC B1 ;  /* 0x0000000000017941 */ /* 0x000fea0003800000 */
.L_x_90:
[----:B------:R-:W-:Y:S01]  /*32d0*/  @!P0 IMAD R51, R51, R23, R0 ;  /* 0x0000001733338224 */ /* 0x000fe200078e0200 */
[----:B------:R-:W-:Y:S04]  /*32e0*/  BSSY B1, `(.L_x_92) ;  /* 0x0000006000017945 */ /* 0x000fe80003800000 */
[----:B------:R0:W-:Y:S01]  /*32f0*/  @!P0 STG.E.U8 desc[UR36][R4.64+0x31], R51 ;  /* 0x0000313304008986 */ /* 0x0001e2000c101124 */
[----:B------:R-:W-:Y:S05]  /*3300*/  @P4 BRA `(.L_x_93) ;  /* 0x00000000000c4947 */ /* 0x000fea0003800000 */
[----:B--2---:R-:W1:Y:S02]  /*3310*/  LDG.E.U8 R57, desc[UR36][R8.64+0x38] ;  /* 0x0000382408397981 */ /* 0x004e64000c1e1100 */
[----:B-1----:R-:W-:-:S05]  /*3320*/  PRMT R3, R57, 0x8880, RZ ;  /* 0x0000888039037816 */ /* 0x002fca00000000ff */
[----:B------:R-:W-:-:S07]  /*3330*/  IMAD R0, R3, R56, RZ ;  /* 0x0000003803007224 */ /* 0x000fce00078e02ff */
.L_x_93:
[----:B------:R-:W-:Y:S05]  /*3340*/  BSYNC B1 ;  /* 0x0000000000017941 */ /* 0x000fea0003800000 */
.L_x_92:
[----:B-1----:R-:W-:Y:S01]  /*3350*/  @!P4 IMAD R3, R52, R23, R0 ;  /* 0x000000173403c224 */ /* 0x002fe200078e0200 */
[----:B------:R-:W-:Y:S04]  /*3360*/  BSSY B1, `(.L_x_94) ;  /* 0x0000006000017945 */ /* 0x000fe80003800000 */
[----:B------:R1:W-:Y:S01]  /*3370*/  @!P4 STG.E.U8 desc[UR36][R6.64+0x38], R3 ;  /* 0x000038030600c986 */ /* 0x0003e2000c101124 */
[----:B------:R-:W-:Y:S05]  /*3380*/  @P1 BRA `(.L_x_95) ;  /* 0x00000000000c1947 */ /* 0x000fea0003800000 */
[----:B--2---:R-:W1:Y:S02]  /*3390*/  LDG.E.U8 R57, desc[UR36][R8.64+0x39] ;  /* 0x0000392408397981 */ /* 0x004e64000c1e1100 */
[----:B-1----:R-:W-:-:S05]  /*33a0*/  PRMT R3, R57, 0x8880, RZ ;  /* 0x0000888039037816 */ /* 0x002fca00000000ff */
[----:B------:R-:W-:-:S07]  /*33b0*/  IMAD R0, R3, R56, RZ ;  /* 0x0000003803007224 */ /* 0x000fce00078e02ff */
.L_x_95:
[----:B------:R-:W-:Y:S05]  /*33c0*/  BSYNC B1 ;  /* 0x0000000000017941 */ /* 0x000fea0003800000 */
.L_x_94:
[----:B------:R-:W-:Y:S01]  /*33d0*/  @!P1 IMAD R53, R53, R23, R0 ;  /* 0x0000001735359224 */ /* 0x000fe200078e0200 */
[----:B------:R-:W-:Y:S04]  /*33e0*/  BSSY B1, `(.L_x_96) ;  /* 0x0000006000017945 */ /* 0x000fe80003800000 */
[----:B------:R0:W-:Y:S01]  /*33f0*/  @!P1 STG.E.U8 desc[UR36][R6.64+0x39], R53 ;  /* 0x0000393506009986 */ /* 0x0001e2000c101124 */
[----:B------:R-:W-:Y:S05]  /*3400*/  @P3 BRA `(.L_x_97) ;  /* 0x00000000000c3947 */ /* 0x000fea0003800000 */
[----:B--2---:R-:W1:Y:S02]  /*3410*/  LDG.E.U8 R57, desc[UR36][R10.64+0x38] ;  /* 0x000038240a397981 */ /* 0x004e64000c1e1100 */
[----:B-1----:R-:W-:-:S05]  /*3420*/  PRMT R3, R57, 0x8880, RZ ;  /* 0x0000888039037816 */ /* 0x002fca00000000ff */
[----:B------:R-:W-:-:S07]  /*3430*/  IMAD R0, R3, R56, RZ ;  /* 0x0000003803007224 */ /* 0x000fce00078e02ff */
.L_x_97:
[----:B------:R-:W-:Y:S05]  /*3440*/  BSYNC B1 ;  /* 0x0000000000017941 */ /* 0x000fea0003800000 */
.L_x_96:
[----:B-1----:R-:W-:Y:S01]  /*3450*/  @!P3 IMAD R3, R54, R23, R0 ;  /* 0x000000173603b224 */ /* 0x002fe200078e0200 */
[----:B------:R-:W-:Y:S01]  /*3460*/  ISETP.LT.OR P2, PT, R60, 0x9, !P2 ;  /* 0x000000093c00780c */ /* 0x000fe20005741670 */
[----:B------:R-:W-:Y:S03]  /*3470*/  BSSY B1, `(.L_x_98) ;  /* 0x0000006000017945 */ /* 0x000fe60003800000 */
[----:B------:R1:W-:Y:S09]  /*3480*/  @!P3 STG.E.U8 desc[UR36][R4.64+0x38], R3 ;  /* 0x000038030400b986 */ /* 0x0003f2000c101124 */
[----:B------:R-:W-:Y:S05]  /*3490*/  @P2 BRA `(.L_x_99) ;  /* 0x00000000000c2947 */ /* 0x000fea0003800000 */
[----:B--2---:R-:W1:Y:S02]  /*34a0*/  LDG.E.U8 R57, desc[UR36][R10.64+0x39] ;  /* 0x000039240a397981 */ /* 0x004e64000c1e1100 */
[----:B-1----:R-:W-:-:S05]  /*34b0*/  PRMT R3, R57, 0x8880, RZ ;  /* 0x0000888039037816 */ /* 0x002fca00000000ff */
[----:B------:R-:W-:-:S07]  /*34c0*/  IMAD R0, R3, R56, RZ ;  /* 0x0000003803007224 */ /* 0x000fce00078e02ff */
.L_x_99:
[----:B------:R-:W-:Y:S05]  /*34d0*/  BSYNC B1 ;  /* 0x0000000000017941 */ /* 0x000fea0003800000 */
.L_x_98:
[----:B------:R-:W-:Y:S01]  /*34e0*/  IMAD R55, R55, R23, R0 ;  /* 0x0000001737377224 */ /* 0x000fe200078e0200 */
[----:B------:R-:W-:Y:S06]  /*34f0*/  @P2 BRA `(.L_x_100) ;  /* 0x0000000400c82947 */ /* 0x000fec0003800000 */
[----:B------:R0:W-:Y:S01]  /*3500*/  STG.E.U8 desc[UR36][R4.64+0x39], R55 ;  /* 0x0000393704007986 */ /* 0x0001e2000c101124 */
[----:B------:R-:W-:Y:S05]  /*3510*/  BRA `(.L_x_100) ;  /* 0x0000000400c07947 */ /* 0x000fea0003800000 */
.L_x_35:
[C---:B------:R-:W-:Y:S02]  /*3520*/  ISETP.GE.AND P0, PT, R64.reuse, 0x2, PT ;  /* 0x000000024000780c */ /* 0x040fe40003f06270 */
[----:B------:R-:W-:Y:S02]  /*3530*/  ISETP.GE.AND P2, PT, R64, 0x1, PT ;  /* 0x000000014000780c */ /* 0x000fe40003f46270 */
[C---:B------:R-:W-:Y:S02]  /*3540*/  ISETP.LT.OR P3, PT, R60.reuse, 0x1, !P0 ;  /* 0x000000013c00780c */ /* 0x040fe40004761670 */
[C---:B------:R-:W-:Y:S02]  /*3550*/  ISETP.LT.OR P1, PT, R60.reuse, 0x1, !P2 ;  /* 0x000000013c00780c */ /* 0x040fe40005721670 */
[C---:B------:R-:W-:Y:S02]  /*3560*/  ISETP.LT.OR P2, PT, R60.reuse, 0x9, !P2 ;  /* 0x000000093c00780c */ /* 0x040fe40005741670 */
[----:B------:R-:W-:-:S07]  /*3570*/  ISETP.LT.OR P0, PT, R60, 0x9, !P0 ;  /* 0x000000093c00780c */ /* 0x000fce0004701670 */
[-C--:B------:R-:W-:Y:S02]  /*3580*/  @!P3 IMAD R25, R25, R23.reuse, RZ ;  /* 0x000000171919b224 */ /* 0x080fe400078e02ff */
[-C--:B------:R-:W-:Y:S02]  /*3590*/  @!P1 IMAD R3, R24, R23.reuse, RZ ;  /* 0x0000001718039224 */ /* 0x080fe400078e02ff */
[-C--:B------:R-:W-:Y:S01]  /*35a0*/  @!P2 IMAD R9, R26, R23.reuse, RZ ;  /* 0x000000171a09a224 */ /* 0x080fe200078e02ff */
[----:B------:R-:W-:Y:S01]  /*35b0*/  @!P3 STG.E.U8 desc[UR36][R6.64+0x1], R25 ;  /* 0x000001190600b986 */ /* 0x000fe2000c101124 */
[C---:B------:R-:W-:Y:S01]  /*35c0*/  ISETP.GE.AND P3, PT, R64.reuse, 0x9, PT ;  /* 0x000000094000780c */ /* 0x040fe20003f66270 */
[----:B------:R-:W-:Y:S02]  /*35d0*/  @!P0 IMAD R27, R27, R23, RZ ;  /* 0x000000171b1b8224 */ /* 0x000fe400078e02ff */
[----:B------:R0:W-:Y:S01]  /*35e0*/  @!P1 STG.E.U8 desc[UR36][R6.64], R3 ;  /* 0x0000000306009986 */ /* 0x0001e2000c101124 */
[----:B------:R-:W-:-:S03]  /*35f0*/  ISETP.GE.AND P1, PT, R64, 0xa, PT ;  /* 0x0000000a4000780c */ /* 0x000fc60003f26270 */
[----:B------:R1:W-:Y:S01]  /*3600*/  @!P2 STG.E.U8 desc[UR36][R4.64], R9 ;  /* 0x000000090400a986 */ /* 0x0003e2000c101124 */
[C---:B------:R-:W-:Y:S02]  /*3610*/  ISETP.LT.OR P2, PT, R60.reuse, 0x1, !P3 ;  /* 0x000000013c00780c */ /* 0x040fe40005f41670 */
[C---:B------:R-:W-:Y:S01]  /*3620*/  ISETP.LT.OR P4, PT, R60.reuse, 0x1, !P1 ;  /* 0x000000013c00780c */ /* 0x040fe20004f81670 */
[----:B------:R-:W-:Y:S01]  /*3630*/  @!P0 STG.E.U8 desc[UR36][R4.64+0x1], R27 ;  /* 0x0000011b04008986 */ /* 0x000fe2000c101124 */
[----:B------:R-:W-:Y:S02]  /*3640*/  ISETP.LT.OR P3, PT, R60, 0x9, !P3 ;  /* 0x000000093c00780c */ /* 0x000fe40005f61670 */
[----:B------:R-:W-:Y:S02]  /*3650*/  ISETP.GE.AND P0, PT, R64, 0x12, PT ;  /* 0x000000124000780c */ /* 0x000fe40003f06270 */
[----:B------:R-:W-:-:S05]  /*3660*/  ISETP.LT.OR P1, PT, R60, 0x9, !P1 ;  /* 0x000000093c00780c */ /* 0x000fca0004f21670 */
[-C--:B------:R-:W-:Y:S02]  /*3670*/  @!P2 IMAD R11, R28, R23.reuse, RZ ;  /* 0x000000171c0ba224 */ /* 0x080fe400078e02ff */
[-C--:B------:R-:W-:Y:S02]  /*3680*/  @!P4 IMAD R29, R29, R23.reuse, RZ ;  /* 0x000000171d1dc224 */ /* 0x080fe400078e02ff */
[-C--:B0-----:R-:W-:Y:S01]  /*3690*/  @!P3 IMAD R3, R30, R23.reuse, RZ ;  /* 0x000000171e03b224 */ /* 0x081fe200078e02ff */
[----:B------:R0:W-:Y:S01]  /*36a0*/  @!P2 STG.E.U8 desc[UR36][R6.64+0x8], R11 ;  /* 0x0000080b0600a986 */ /* 0x0001e2000c101124 */
[----:B------:R-:W-:Y:S02]  /*36b0*/  ISETP.GE.AND P2, PT, R64, 0x11, PT ;  /* 0x000000114000780c */ /* 0x000fe40003f46270 */
[----:B------:R-:W-:Y:S01]  /*36c0*/  @!P1 IMAD R31, R31, R23, RZ ;  /* 0x000000171f1f9224 */ /* 0x000fe200078e02ff */
[----:B------:R-:W-:Y:S01]  /*36d0*/  @!P4 STG.E.U8 desc[UR36][R6.64+0x9], R29 ;  /* 0x0000091d0600c986 */ /* 0x000fe2000c101124 */
[----:B------:R-:W-:-:S02]  /*36e0*/  ISETP.LT.OR P4, PT, R60, 0x1, !P0 ;  /* 0x000000013c00780c */ /* 0x000fc40004781670 */
[C---:B------:R-:W-:Y:S01]  /*36f0*/  ISETP.LT.OR P0, PT, R60.reuse, 0x9, !P0 ;  /* 0x000000093c00780c */ /* 0x040fe20004701670 */
[----:B------:R3:W-:Y:S01]  /*3700*/  @!P3 STG.E.U8 desc[UR36][R4.64+0x8], R3 ;  /* 0x000008030400b986 */ /* 0x0007e2000c101124 */
[C---:B------:R-:W-:Y:S02]  /*3710*/  ISETP.LT.OR P3, PT, R60.reuse, 0x1, !P2 ;  /* 0x000000013c00780c */ /* 0x040fe40005761670 */
[----:B------:R-:W-:Y:S01]  /*3720*/  ISETP.LT.OR P2, PT, R60, 0x9, !P2 ;  /* 0x000000093c00780c */ /* 0x000fe20005741670 */
[----:B------:R-:W-:Y:S01]  /*3730*/  @!P1 STG.E.U8 desc[UR36][R4.64+0x9], R31 ;  /* 0x0000091f04009986 */ /* 0x000fe2000c101124 */
[----:B------:R-:W-:-:S05]  /*3740*/  ISETP.GE.AND P1, PT, R64, 0x1a, PT ;  /* 0x0000001a4000780c */ /* 0x000fca0003f26270 */
[-C--:B------:R-:W-:Y:S02]  /*3750*/  @!P4 IMAD R33, R33, R23.reuse, RZ ;  /* 0x000000172121c224 */ /* 0x080fe400078e02ff */
[-C--:B------:R-:W-:Y:S02]  /*3760*/  @!P0 IMAD R35, R35, R23.reuse, RZ ;  /* 0x0000001723238224 */ /* 0x080fe400078e02ff */
[-C--:B-1----:R-:W-:Y:S01]  /*3770*/  @!P3 IMAD R9, R32, R23.reuse, RZ ;  /* 0x000000172009b224 */ /* 0x082fe200078e02ff */
[----:B------:R-:W-:Y:S01]  /*3780*/  @!P4 STG.E.U8 desc[UR36][R6.64+0x11], R33 ;  /* 0x000011210600c986 */ /* 0x000fe2000c101124 */
[----:B0-----:R-:W-:Y:S01]  /*3790*/  @!P2 IMAD R11, R34, R23, RZ ;  /* 0x00000017220ba224 */ /* 0x001fe200078e02ff */
[----:B------:R-:W-:Y:S02]  /*37a0*/  ISETP.LT.OR P4, PT, R60, 0x1, !P1 ;  /* 0x000000013c00780c */ /* 0x000fe40004f81670 */
[----:B------:R0:W-:Y:S01]  /*37b0*/  @!P3 STG.E.U8 desc[UR36][R6.64+0x10], R9 ;  /* 0x000010090600b986 */ /* 0x0001e2000c101124 */
[----:B------:R-:W-:-:S02]  /*37c0*/  ISETP.GE.AND P3, PT, R64, 0x19, PT ;  /* 0x000000194000780c */ /* 0x000fc40003f66270 */
[C---:B------:R-:W-:Y:S01]  /*37d0*/  ISETP.LT.OR P1, PT, R60.reuse, 0x9, !P1 ;  /* 0x000000093c00780c */ /* 0x040fe20004f21670 */
[----:B------:R1:W-:Y:S01]  /*37e0*/  @!P2 STG.E.U8 desc[UR36][R4.64+0x10], R11 ;  /* 0x0000100b0400a986 */ /* 0x0003e2000c101124 */
[C---:B------:R-:W-:Y:S02]  /*37f0*/  ISETP.LT.OR P2, PT, R60.reuse, 0x1, !P3 ;  /* 0x000000013c00780c */ /* 0x040fe40005f41670 */
[----:B------:R-:W-:Y:S01]  /*3800*/  ISETP.LT.OR P3, PT, R60, 0x9, !P3 ;  /* 0x000000093c00780c */ /* 0x000fe20005f61670 */
[----:B------:R-:W-:Y:S01]  /*3810*/  @!P0 STG.E.U8 desc[UR36][R4.64+0x11], R35 ;  /* 0x0000112304008986 */ /* 0x000fe2000c101124 */
[----:B------:R-:W-:Y:S02]  /*3820*/  ISETP.GE.AND P0, PT, R64, 0x22, PT ;  /* 0x000000224000780c */ /* 0x000fe40003f06270 */
[----:B------:R-:W-:-:S05]  /*3830*/  @!P4 IMAD R37, R37, R23, RZ ;  /* 0x000000172525c224 */ /* 0x000fca00078e02ff */
[----:B------:R-:W-:Y:S01]  /*3840*/  @!P4 STG.E.U8 desc[UR36][R6.64+0x19], R37 ;  /* 0x000019250600c986 */ /* 0x000fe2000c101124 */
[-C--:B------:R-:W-:Y:S02]  /*3850*/  @!P1 IMAD R39, R39, R23.reuse, RZ ;  /* 0x0000001727279224 */ /* 0x080fe400078e02ff */
[-C--:B---3--:R-:W-:Y:S02]  /*3860*/  @!P2 IMAD R3, R36, R23.reuse, RZ ;  /* 0x000000172403a224 */ /* 0x088fe400078e02ff */
[----:B0-----:R-:W-:-:S03]  /*3870*/  @!P3 IMAD R9, R38, R23, RZ ;  /* 0x000000172609b224 */ /* 0x001fc600078e02ff */
[----:B------:R0:W-:Y:S01]  /*3880*/  @!P2 STG.E.U8 desc[UR36][R6.64+0x18], R3 ;  /* 0x000018030600a986 */ /* 0x0001e2000c101124 */
[----:B------:R-:W-:-:S03]  /*3890*/  ISETP.GE.AND P2, PT, R64, 0x21, PT ;  /* 0x000000214000780c */ /* 0x000fc60003f46270 */
[----:B------:R3:W-:Y:S01]  /*38a0*/  @!P3 STG.E.U8 desc[UR36][R4.64+0x18], R9 ;  /* 0x000018090400b986 */ /* 0x0007e2000c101124 */
[C---:B------:R-:W-:Y:S02]  /*38b0*/  ISETP.LT.OR P3, PT, R60.reuse, 0x1, !P0 ;  /* 0x000000013c00780c */ /* 0x040fe40004761670 */
[C---:B------:R-:W-:Y:S01]  /*38c0*/  ISETP.LT.OR P4, PT, R60.reuse, 0x1, !P2 ;  /* 0x000000013c00780c */ /* 0x040fe20005781670 */
[----:B------:R-:W-:Y:S01]  /*38d0*/  @!P1 STG.E.U8 desc[UR36][R4.64+0x19], R39 ;  /* 0x0000192704009986 */ /* 0x000fe2000c101124 */
[----:B------:R-:W-:Y:S02]  /*38e0*/  ISETP.LT.OR P2, PT, R60, 0x9, !P2 ;  /* 0x000000093c00780c */ /* 0x000fe40005741670 */
[----:B------:R-:W-:-:S07]  /*38f0*/  ISETP.GE.AND P1, PT, R64, 0x29, PT ;  /* 0x000000294000780c */ /* 0x000fce0003f26270 */
[-C--:B------:R-:W-:Y:S02]  /*3900*/  @!P3 IMAD R41, R41, R23.reuse, RZ ;  /* 0x000000172929b224 */ /* 0x080fe400078e02ff */
[-C--:B-1----:R-:W-:Y:S02]  /*3910*/  @!P4 IMAD R11, R40, R23.reuse, RZ ;  /* 0x00000017280bc224 */ /* 0x082fe400078e02ff */
[----:B0-----:R-:W-:Y:S01]  /*3920*/  @!P2 IMAD R3, R42, R23, RZ ;  /* 0x000000172a03a224 */ /* 0x001fe200078e02ff */
[----:B------:R-:W-:Y:S01]  /*3930*/  @!P3 STG.E.U8 desc[UR36][R6.64+0x21], R41 ;  /* 0x000021290600b986 */ /* 0x000fe2000c101124 */
[----:B------:R-:W-:Y:S02]  /*3940*/  ISETP.LT.OR P3, PT, R60, 0x9, !P0 ;  /* 0x000000093c00780c */ /* 0x000fe40004761670 */
[----:B------:R-:W-:Y:S01]  /*3950*/  ISETP.GE.AND P0, PT, R64, 0x2a, PT ;  /* 0x0000002a4000780c */ /* 0x000fe20003f06270 */
[----:B------:R0:W-:Y:S01]  /*3960*/  @!P4 STG.E.U8 desc[UR36][R6.64+0x20], R11 ;  /* 0x0000200b0600c986 */ /* 0x0001e2000c101124 */
[----:B------:R-:W-:-:S02]  /*3970*/  ISETP.LT.OR P4, PT, R60, 0x1, !P1 ;  /* 0x000000013c00780c */ /* 0x000fc40004f81670 */
[C---:B------:R-:W-:Y:S01]  /*3980*/  ISETP.LT.OR P1, PT, R60.reuse, 0x9, !P1 ;  /* 0x000000093c00780c */ /* 0x040fe20004f21670 */
[----:B------:R1:W-:Y:S01]  /*3990*/  @!P2 STG.E.U8 desc[UR36][R4.64+0x20], R3 ;  /* 0x000020030400a986 */ /* 0x0003e2000c101124 */
[C---:B------:R-:W-:Y:S02]  /*39a0*/  ISETP.LT.OR P2, PT, R60.reuse, 0x1, !P0 ;  /* 0x000000013c00780c */ /* 0x040fe40004741670 */
[----:B------:R-:W-:-:S03]  /*39b0*/  ISETP.LT.OR P0, PT, R60, 0x9, !P0 ;  /* 0x000000093c00780c */ /* 0x000fc60004701670 */
[----:B------:R-:W-:-:S04]  /*39c0*/  @!P3 IMAD R43, R43, R23, RZ ;  /* 0x000000172b2bb224 */ /* 0x000fc800078e02ff */
[-C--:B---3--:R-:W-:Y:S01]  /*39d0*/  @!P4 IMAD R9, R44, R23.reuse, RZ ;  /* 0x000000172c09c224 */ /* 0x088fe200078e02ff */
[----:B------:R-:W-:Y:S01]  /*39e0*/  @!P3 STG.E.U8 desc[UR36][R4.64+0x21], R43 ;  /* 0x0000212b0400b986 */ /* 0x000fe2000c101124 */
[----:B------:R-:W-:Y:S01]  /*39f0*/  ISETP.GE.AND P3, PT, R64, 0x31, PT ;  /* 0x000000314000780c */ /* 0x000fe20003f66270 */
[-C--:B0-----:R-:W-:Y:S02]  /*3a00*/  @!P1 IMAD R11, R46, R23.reuse, RZ ;  /* 0x000000172e0b9224 */ /* 0x081fe400078e02ff */
[-C--:B------:R-:W-:Y:S01]  /*3a10*/  @!P2 IMAD R45, R45, R23.reuse, RZ ;  /* 0x000000172d2da224 */ /* 0x080fe200078e02ff */
[----:B------:R0:W-:Y:S01]  /*3a20*/  @!P4 STG.E.U8 desc[UR36][R6.64+0x28], R9 ;  /* 0x000028090600c986 */ /* 0x0001e2000c101124 */
[C---:B------:R-:W-:Y:S01]  /*3a30*/  ISETP.LT.OR P4, PT, R60.reuse, 0x1, !P3 ;  /* 0x000000013c00780c */ /* 0x040fe20005f81670 */
[----:B------:R-:W-:Y:S01]  /*3a40*/  @!P0 IMAD R47, R47, R23, RZ ;  /* 0x000000172f2f8224 */ /* 0x000fe200078e02ff */
[----:B------:R-:W-:Y:S01]  /*3a50*/  ISETP.LT.OR P3, PT, R60, 0x9, !P3 ;  /* 0x000000093c00780c */ /* 0x000fe20005f61670 */
[----:B------:R-:W-:Y:S01]  /*3a60*/  @!P2 STG.E.U8 desc[UR36][R6.64+0x29], R45 ;  /* 0x0000292d0600a986 */ /* 0x000fe2000c101124 */
[----:B------:R-:W-:-:S03]  /*3a70*/  ISETP.GE.AND P2, PT, R64, 0x32, PT ;  /* 0x000000324000780c */ /* 0x000fc60003f46270 */
[----:B------:R-:W-:Y:S01]  /*3a80*/  @!P1 STG.E.U8 desc[UR36][R4.64+0x28], R11 ;  /* 0x0000280b04009986 */ /* 0x000fe2000c101124 */
[C---:B------:R-:W-:Y:S02]  /*3a90*/  ISETP.LT.OR P1, PT, R60.reuse, 0x1, !P2 ;  /* 0x000000013c00780c */ /* 0x040fe40005721670 */
[----:B------:R-:W-:Y:S01]  /*3aa0*/  ISETP.LT.OR P2, PT, R60, 0x9, !P2 ;  /* 0x000000093c00780c */ /* 0x000fe20005741670 */
[----:B------:R-:W-:Y:S01]  /*3ab0*/  @!P0 STG.E.U8 desc[UR36][R4.64+0x29], R47 ;  /* 0x0000292f04008986 */ /* 0x000fe2000c101124 */
[----:B------:R-:W-:Y:S01]  /*3ac0*/  ISETP.GE.AND P0, PT, R64, 0x3a, PT ;  /* 0x0000003a4000780c */ /* 0x000fe20003f06270 */
[-C--:B-1----:R-:W-:Y:S02]  /*3ad0*/  @!P4 IMAD R3, R48, R23.reuse, RZ ;  /* 0x000000173003c224 */ /* 0x082fe400078e02ff */
[----:B0-----:R-:W-:-:S03]  /*3ae0*/  @!P3 IMAD R9, R50, R23, RZ ;  /* 0x000000173209b224 */ /* 0x001fc600078e02ff */
[----:B------:R0:W-:Y:S01]  /*3af0*/  @!P4 STG.E.U8 desc[UR36][R6.64+0x30], R3 ;  /* 0x000030030600c986 */ /* 0x0001e2000c101124 */
[----:B------:R-:W-:Y:S02]  /*3b00*/  ISETP.GE.AND P4, PT, R64, 0x39, PT ;  /* 0x000000394000780c */ /* 0x000fe40003f86270 */
[-C--:B------:R-:W-:Y:S02]  /*3b10*/  @!P1 IMAD R49, R49, R23.reuse, RZ ;  /* 0x0000001731319224 */ /* 0x080fe400078e02ff */
[----:B------:R-:W-:-:S03]  /*3b20*/  @!P2 IMAD R51, R51, R23, RZ ;  /* 0x000000173333a224 */ /* 0x000fc600078e02ff */
[----:B------:R1:W-:Y:S01]  /*3b30*/  @!P1 STG.E.U8 desc[UR36][R6.64+0x31], R49 ;  /* 0x0000313106009986 */ /* 0x0003e2000c101124 */
[C---:B------:R-:W-:Y:S02]  /*3b40*/  ISETP.LT.OR P1, PT, R60.reuse, 0x1, !P0 ;  /* 0x000000013c00780c */ /* 0x040fe40004721670 */
[C---:B------:R-:W-:Y:S01]  /*3b50*/  ISETP.LT.OR P0, PT, R60.reuse, 0x9, !P0 ;  /* 0x000000093c00780c */ /* 0x040fe20004701670 */
[----:B------:R1:W-:Y:S01]  /*3b60*/  @!P3 STG.E.U8 desc[UR36][R4.64+0x30], R9 ;  /* 0x000030090400b986 */ /* 0x0003e2000c101124 */
[C---:B------:R-:W-:Y:S02]  /*3b70*/  ISETP.LT.OR P3, PT, R60.reuse, 0x1, !P4 ;  /* 0x000000013c00780c */ /* 0x040fe40006761670 */
[----:B------:R-:W-:Y:S01]  /*3b80*/  ISETP.LT.OR P4, PT, R60, 0x9, !P4 ;  /* 0x000000093c00780c */ /* 0x000fe20006781670 */
[----:B------:R1:W-:Y:S06]  /*3b90*/  @!P2 STG.E.U8 desc[UR36][R4.64+0x31], R51 ;  /* 0x000031330400a986 */ /* 0x0003ec000c101124 */
[----:B------:R-:W-:-:S02]  /*3ba0*/  @!P1 IMAD R53, R53, R23, RZ ;  /* 0x0000001735359224 */ /* 0x000fc400078e02ff */
[-C--:B------:R-:W-:Y:S02]  /*3bb0*/  @!P0 IMAD R55, R55, R23.reuse, RZ ;  /* 0x0000001737378224 */ /* 0x080fe400078e02ff */
[-C--:B0-----:R-:W-:Y:S01]  /*3bc0*/  @!P3 IMAD R3, R52, R23.reuse, RZ ;  /* 0x000000173403b224 */ /* 0x081fe200078e02ff */
[----:B------:R1:W-:Y:S01]  /*3bd0*/  @!P1 STG.E.U8 desc[UR36][R6.64+0x39], R53 ;  /* 0x0000393506009986 */ /* 0x0003e2000c101124 */
[----:B------:R-:W-:-:S03]  /*3be0*/  @!P4 IMAD R11, R54, R23, RZ ;  /* 0x00000017360bc224 */ /* 0x000fc600078e02ff */
[----:B------:R1:W-:Y:S04]  /*3bf0*/  @!P3 STG.E.U8 desc[UR36][R6.64+0x38], R3 ;  /* 0x000038030600b986 */ /* 0x0003e8000c101124 */
[----:B------:R1:W-:Y:S04]  /*3c00*/  @!P4 STG.E.U8 desc[UR36][R4.64+0x38], R11 ;  /* 0x0000380b0400c986 */ /* 0x0003e8000c101124 */
[----:B------:R1:W-:Y:S02]  /*3c10*/  @!P0 STG.E.U8 desc[UR36][R4.64+0x39], R55 ;  /* 0x0000393704008986 */ /* 0x0003e4000c101124 */
.L_x_100:
[----:B------:R-:W-:Y:S05]  /*3c20*/  BSYNC B0 ;  /* 0x0000000000007941 */ /* 0x000fea0003800000 */
.L_x_34:
[----:B------:R-:W-:Y:S01]  /*3c30*/  ULDC UR4, c[0x0][0xc] ;  /* 0x0000030000047ab9 */ /* 0x000fe20000000800 */
[----:B------:R-:W-:Y:S01]  /*3c40*/  ULDC UR5, c[0x0][0x10] ;  /* 0x0000040000057ab9 */ /* 0x000fe20000000800 */
[----:B-1----:R-:W1:Y:S01]  /*3c50*/  LDC R3, c[0x0][0x14] ;  /* 0x00000500ff037b82 */ /* 0x002e620000000800 */
[----:B------:R-:W-:Y:S01]  /*3c60*/  UIMAD.WIDE.U32 UR4, UR4, UR5, URZ ;  /* 0x00000005040472a5 */ /* 0x000fe2000f8e003f */
[----:B------:R-:W-:Y:S01]  /*3c70*/  PRMT R0, RZ, 0x7610, R0 ;  /* 0x00007610ff007816 */ /* 0x000fe20000000000 */
[----:B------:R-:W-:Y:S02]  /*3c80*/  IMAD.MOV.U32 R60, RZ, RZ, -0x1 ;  /* 0xffffffffff3c7424 */ /* 0x000fe400078e00ff */
[----:B------:R-:W-:Y:S02]  /*3c90*/  IMAD.MOV.U32 R61, RZ, RZ, -0x1 ;  /* 0xffffffffff3d7424 */ /* 0x000fe400078e00ff */
[----:B-1----:R-:W-:-:S04]  /*3ca0*/  IMAD.WIDE.U32 R16, R3, UR4, R16 ;  /* 0x0000000403107c25 */ /* 0x002fc8000f8e0010 */
[----:B------:R-:W-:Y:S01]  /*3cb0*/  IMAD R3, R3, UR5, RZ ;  /* 0x0000000503037c24 */ /* 0x000fe2000f8e02ff */
[----:B------:R-:W-:Y:S02]  /*3cc0*/  ULDC.64 UR4, c[0x0][0x650] ;  /* 0x0001940000047ab9 */ /* 0x000fe40000000a00 */
[----:B------:R-:W-:Y:S01]  /*3cd0*/  ISETP.GE.U32.AND P0, PT, R16, UR4, PT ;  /* 0x0000000410007c0c */ /* 0x000fe2000bf06070 */
[----:B------:R-:W-:-:S05]  /*3ce0*/  IMAD.IADD R17, R17, 0x1, R3 ;  /* 0x0000000111117824 */ /* 0x000fca00078e0203 */
[----:B------:R-:W-:-:S13]  /*3cf0*/  ISETP.GE.U32.AND.EX P0, PT, R17, UR5, PT, P0 ;  /* 0x0000000511007c0c */ /* 0x000fda000bf06100 */
[----:B------:R-:W-:Y:S05]  /*3d00*/  @P0 BRA `(.L_x_101) ;  /* 0x0000000400640947 */ /* 0x000fea0003800000 */
[----:B------:R-:W1:Y:S01]  /*3d10*/  S2R R12, SR_CTAID.X ;  /* 0x00000000000c7919 */ /* 0x000e620000002500 */
[----:B------:R-:W2:Y:S01]  /*3d20*/  LDC.64 R10, c[0x0][0x628] ;  /* 0x00018a00ff0a7b82 */ /* 0x000ea20000000a00 */
[----:B------:R-:W-:Y:S01]  /*3d30*/  ULDC UR4, c[0x0][0x150] ;  /* 0x0000540000047ab9 */ /* 0x000fe20000000800 */
[----:B0-----:R-:W-:Y:S01]  /*3d40*/  IMAD.MOV.U32 R8, RZ, RZ, R16 ;  /* 0x000000ffff087224 */ /* 0x001fe200078e0010 */
[----:B------:R-:W0:Y:S01]  /*3d50*/  S2R R24, SR_CTAID.Y ;  /* 0x0000000000187919 */ /* 0x000e220000002600 */
[----:B------:R-:W-:-:S04]  /*3d60*/  IMAD.MOV.U32 R9, RZ, RZ, R17 ;  /* 0x000000ffff097224 */ /* 0x000fc800078e0011 */
[----:B------:R-:W0:Y:S08]  /*3d70*/  LDC R21, c[0x0][0x144] ;  /* 0x00005100ff157b82 */ /* 0x000e300000000800 */
[----:B------:R-:W0:Y:S08]  /*3d80*/  LDC R0, c[0x0][0x630] ;  /* 0x00018c00ff007b82 */ /* 0x000e300000000800 */
[----:B------:R-:W0:Y:S01]  /*3d90*/  LDC.64 R14, c[0x0][0x620] ;  /* 0x00018800ff0e7b82 */ /* 0x000e220000000a00 */
[----:B--2---:R-:W-:-:S04]  /*3da0*/  ISETP.NE.U32.AND P0, PT, R10, RZ, PT ;  /* 0x000000ff0a00720c */ /* 0x004fc80003f05070 */
[----:B------:R-:W-:Y:S02]  /*3db0*/  ISETP.NE.AND.EX P0, PT, R11, RZ, PT, P0 ;  /* 0x000000ff0b00720c */ /* 0x000fe40003f05300 */
[----:B-1----:R-:W-:-:S05]  /*3dc0*/  I2FP.F32.U32 R3, R12 ;  /* 0x0000000c00037245 */ /* 0x002fca0000201000 */
[----:B------:R-:W-:-:S04]  /*3dd0*/  FMUL R3, R3, UR4 ;  /* 0x0000000403037c20 */ /* 0x000fc80008400000 */
[----:B------:R1:W2:Y:S02]  /*3de0*/  F2I.U32.TRUNC.NTZ R20, R3 ;  /* 0x0000000300147305 */ /* 0x0002a4000020f000 */
[----:B------:R-:W-:Y:S05]  /*3df0*/  @!P0 BRA `(.L_x_102) ;  /* 0x0000000000288947 */ /* 0x000fea0003800000 */
[----:B-1----:R-:W1:Y:S02]  /*3e00*/  LDC R3, c[0x0][0x634] ;  /* 0x00018d00ff037b82 */ /* 0x002e640000000800 */
[----:B-1----:R-:W-:-:S05]  /*3e10*/  IADD3 R3, P0, R16, R3, RZ ;  /* 0x0000000310037210 */ /* 0x002fca0007f1e0ff */
[----:B------:R-:W-:-:S04]  /*3e20*/  IMAD.X R13, RZ, RZ, R17, P0 ;  /* 0x000000ffff0d7224 */ /* 0x000fc800000e0611 */
[----:B----4-:R-:W-:-:S04]  /*3e30*/  IMAD.WIDE.U32 R4, R13, R10, RZ ;  /* 0x0000000a0d047225 */ /* 0x010fc800078e00ff */
[----:B---3--:R-:W-:-:S04]  /*3e40*/  IMAD.WIDE.U32 R6, P0, R3, R11, R4 ;  /* 0x0000000b03067225 */ /* 0x008fc80007800004 */
[----:B------:R-:W-:-:S04]  /*3e50*/  IMAD.WIDE.U32 R4, R3, R10, RZ ;  /* 0x0000000a03047225 */ /* 0x000fc800078e00ff */
[----:B------:R-:W-:Y:S01]  /*3e60*/  IMAD.X R9, RZ, RZ, RZ, P0 ;  /* 0x000000ffff097224 */ /* 0x000fe200000e06ff */
[----:B------:R-:W-:Y:S01]  /*3e70*/  IADD3 RZ, P0, R5, R6, RZ ;  /* 0x0000000605ff7210 */ /* 0x000fe20007f1e0ff */
[----:B------:R-:W-:-:S04]  /*3e80*/  IMAD.MOV.U32 R8, RZ, RZ, R7 ;  /* 0x000000ffff087224 */ /* 0x000fc800078e0007 */
[----:B------:R-:W-:-:S08]  /*3e90*/  IMAD.WIDE.U32.X R8, R13, R11, R8, P0 ;  /* 0x0000000b0d087225 */ /* 0x000fd000000e0408 */
.L_x_102:
[----:B------:R-:W4:Y:S01]  /*3ea0*/  LDC.64 R30, c[0x0][0x640] ;  /* 0x00019000ff1e7b82 */ /* 0x000f220000000a00 */
[-CC-:B0-----:R-:W-:Y:S01]  /*3eb0*/  SHF.R.U64 R61, R8, R0.reuse, R9.reuse ;  /* 0x00000000083d7219 */ /* 0x181fe20000001209 */
[----:B--2---:R-:W-:Y:S01]  /*3ec0*/  IMAD.MOV R20, RZ, RZ, -R20 ;  /* 0x000000ffff147224 */ /* 0x004fe200078e0a14 */
[----:B------:R-:W-:Y:S01]  /*3ed0*/  SHF.R.U32.HI R0, RZ, R0, R9 ;  /* 0x00000000ff007219 */ /* 0x000fe20000011609 */
[----:B------:R-:W-:Y:S01]  /*3ee0*/  ULDC UR4, c[0x0][0x154] ;  /* 0x0000550000047ab9 */ /* 0x000fe20000000800 */
[----:B-1----:R-:W-:Y:S01]  /*3ef0*/  IADD3 R3, P0, RZ, -R61, RZ ;  /* 0x8000003dff037210 */ /* 0x002fe20007f1e0ff */
[----:B------:R-:W-:Y:S02]  /*3f00*/  IMAD R26, R21, R20, R12 ;  /* 0x00000014151a7224 */ /* 0x000fe400078e020c */
[----:B---3--:R-:W0:Y:S01]  /*3f10*/  LDC R6, c[0x0][0x618] ;  /* 0x00018600ff067b82 */ /* 0x008e220000000800 */
[----:B------:R-:W-:Y:S02]  /*3f20*/  IMAD.MOV.U32 R7, RZ, RZ, 0x1 ;  /* 0x00000001ff077424 */ /* 0x000fe400078e00ff */
[----:B----4-:R-:W-:-:S04]  /*3f30*/  IMAD.X R5, RZ, RZ, ~R0, P0 ;  /* 0x000000ffff057224 */ /* 0x010fc800000e0e00 */
[-C--:B------:R-:W-:Y:S01]  /*3f40*/  IMAD R0, R5, R14.reuse, RZ ;  /* 0x0000000e05007224 */ /* 0x080fe200078e02ff */
[----:B------:R-:W1:Y:S01]  /*3f50*/  LDC R8, c[0x0][0x608] ;  /* 0x00018200ff087b82 */ /* 0x000e620000000800 */
[----:B------:R-:W-:-:S04]  /*3f60*/  IMAD.WIDE.U32 R4, R3, R14, R16 ;  /* 0x0000000e03047225 */ /* 0x000fc800078e0010 */
[----:B------:R-:W-:Y:S01]  /*3f70*/  IMAD R3, R3, R15, R0 ;  /* 0x0000000f03037224 */ /* 0x000fe200078e0200 */
[----:B------:R-:W-:Y:S02]  /*3f80*/  I2FP.F32.U32 R0, R24 ;  /* 0x0000001800007245 */ /* 0x000fe40000201000 */
[----:B------:R-:W2:Y:S01]  /*3f90*/  LDC R28, c[0x0][0x658] ;  /* 0x00019600ff1c7b82 */ /* 0x000ea20000000800 */
[----:B------:R-:W-:Y:S01]  /*3fa0*/  IMAD.IADD R3, R5, 0x1, R3 ;  /* 0x0000000105037824 */ /* 0x000fe200078e0203 */
[----:B------:R-:W-:Y:S01]  /*3fb0*/  ISETP.NE.U32.AND P0, PT, R30, RZ, PT ;  /* 0x000000ff1e00720c */ /* 0x000fe20003f05070 */
[----:B------:R-:W-:Y:S01]  /*3fc0*/  FMUL R0, R0, UR4 ;  /* 0x0000000400007c20 */ /* 0x000fe20008400000 */
[----:B------:R-:W-:Y:S02]  /*3fd0*/  IMAD.MOV.U32 R5, RZ, RZ, -0x1 ;  /* 0xffffffffff057424 */ /* 0x000fe400078e00ff */
[----:B------:R-:W-:Y:S01]  /*3fe0*/  ISETP.NE.AND.EX P0, PT, R31, RZ, PT, P0 ;  /* 0x000000ff1f00720c */ /* 0x000fe20003f05300 */
[----:B------:R3:W4:Y:S01]  /*3ff0*/  F2I.U32.TRUNC.NTZ R13, R0 ;  /* 0x00000000000d7305 */ /* 0x000722000020f000 */
[----:B------:R-:W3:Y:S01]  /*4000*/  LDC R15, c[0x0][0x148] ;  /* 0x00005200ff0f7b82 */ /* 0x000ee20000000800 */
[----:B0-----:R-:W-:-:S02]  /*4010*/  SHF.R.U64 R12, R4, R6, R3 ;  /* 0x00000006040c7219 */ /* 0x001fc40000001203 */
[----:B------:R-:W-:-:S05]  /*4020*/  SHF.R.U32.HI R3, RZ, R6, R3 ;  /* 0x00000006ff037219 */ /* 0x000fca0000011603 */
[----:B------:R-:W0:Y:S01]  /*4030*/  LDC R20, c[0x0][0x600] ;  /* 0x00018000ff147b82 */ /* 0x000e220000000800 */
[-CC-:B-1----:R-:W-:Y:S02]  /*4040*/  SHF.R.U64 R10, R12, R8.reuse, R3.reuse ;  /* 0x000000080c0a7219 */ /* 0x182fe40000001203 */
[----:B------:R-:W-:-:S05]  /*4050*/  SHF.R.U32.HI R3, RZ, R8, R3 ;  /* 0x00000008ff037219 */ /* 0x000fca0000011603 */
[----:B------:R-:W1:Y:S01]  /*4060*/  LDC R21, c[0x0][0x648] ;  /* 0x00019200ff157b82 */ /* 0x000e620000000800 */
[-C--:B--2---:R-:W-:Y:S02]  /*4070*/  SHF.L.U32 R4, R5, R28.reuse, RZ ;  /* 0x0000001c05047219 */ /* 0x084fe400000006ff */
[-CC-:B------:R-:W-:Y:S02]  /*4080*/  SHF.R.U64 R14, R10, R28.reuse, R3.reuse ;  /* 0x0000001c0a0e7219 */ /* 0x180fe40000001203 */
[----:B------:R-:W-:Y:S02]  /*4090*/  SHF.R.U32.HI R5, RZ, R28, R3 ;  /* 0x0000001cff057219 */ /* 0x000fe40000011603 */
[----:B------:R-:W-:Y:S01]  /*40a0*/  LOP3.LUT R59, RZ, R4, RZ, 0x33, !PT ;  /* 0x00000004ff3b7212 */ /* 0x000fe200078e33ff */
[----:B------:R-:W2:Y:S01]  /*40b0*/  LDC R25, c[0x0][0x638] ;  /* 0x00018e00ff197b82 */ /* 0x000ea20000000800 */
[----:B------:R-:W-:Y:S01]  /*40c0*/  SHF.L.U32 R28, R7, R28, RZ ;  /* 0x0000001c071c7219 */ /* 0x000fe200000006ff */
[----:B------:R-:W-:-:S06]  /*40d0*/  IMAD.MOV.U32 R4, RZ, RZ, R14 ;  /* 0x000000ffff047224 */ /* 0x000fcc00078e000e */
[----:B------:R-:W0:Y:S01]  /*40e0*/  LDC R27, c[0x0][0x610] ;  /* 0x00018400ff1b7b82 */ /* 0x000e220000000800 */
[----:B----4-:R-:W-:Y:S05]  /*40f0*/  @!P0 BRA `(.L_x_103) ;  /* 0x0000000000288947 */ /* 0x010fea0003800000 */
        /* <DEDUP_REMOVED lines=10> */
.L_x_103:
[----:B------:R-:W-:Y:S01]  /*41a0*/  ISETP.NE.AND P0, PT, R2, 0x1, PT ;  /* 0x000000010200780c */ /* 0x000fe20003f05270 */
[----:B------:R-:W-:Y:S01]  /*41b0*/  IMAD.MOV R13, RZ, RZ, -R13 ;  /* 0x000000ffff0d7224 */ /* 0x000fe200078e0a0d */
[----:B-1-3--:R-:W-:Y:S01]  /*41c0*/  SHF.R.U64 R0, R4, R21, R5 ;  /* 0x0000001504007219 */ /* 0x00afe20000001205 */
[----:B0-----:R-:W-:Y:S01]  /*41d0*/  VIADD R5, R20, 0xffffffff ;  /* 0xffffffff14057836 */ /* 0x001fe20000000000 */
[----:B------:R-:W-:-:S03]  /*41e0*/  LOP3.LUT R59, R10, R59, RZ, 0xc0, !PT ;  /* 0x0000003b0a3b7212 */ /* 0x000fc600078ec0ff */
[----:B------:R-:W-:Y:S01]  /*41f0*/  IMAD.MOV R3, RZ, RZ, -R0 ;  /* 0x000000ffff037224 */ /* 0x000fe200078e0a00 */
[----:B------:R-:W-:Y:S01]  /*4200*/  LOP3.LUT R5, R12, R5, RZ, 0xc0, !PT ;  /* 0x000000050c057212 */ /* 0x000fe200078ec0ff */
[----:B------:R-:W-:Y:S02]  /*4210*/  IMAD R59, R28, R0, R59 ;  /* 0x000000001c3b7224 */ /* 0x000fe400078e023b */
[----:B--2---:R-:W-:Y:S02]  /*4220*/  IMAD R0, R3, R25, R14 ;  /* 0x0000001903007224 */ /* 0x004fe400078e020e */
[----:B------:R-:W-:Y:S02]  /*4230*/  @P0 IMAD R26, R15, R13, R24 ;  /* 0x0000000d0f1a0224 */ /* 0x000fe400078e0218 */
[----:B------:R-:W-:Y:S02]  /*4240*/  IMAD R4, R0, R20, R5 ;  /* 0x0000001400047224 */ /* 0x000fe400078e0205 */
[----:B------:R-:W-:-:S02]  /*4250*/  IMAD R59, R59, R27, R26 ;  /* 0x0000001b3b3b7224 */ /* 0x000fc400078e021a */
[----:B------:R-:W-:-:S03]  /*4260*/  IMAD.MOV.U32 R3, RZ, RZ, 0x1 ;  /* 0x00000001ff037424 */ /* 0x000fc600078e00ff */
[----:B------:R-:W-:Y:S02]  /*4270*/  SEL R60, R4, R59, !P0 ;  /* 0x0000003b043c7207 */ /* 0x000fe40004000000 */
[----:B------:R-:W-:Y:S02]  /*4280*/  PRMT R0, R3, 0x7610, R0 ;  /* 0x0000761003007816 */ /* 0x000fe40000000000 */
[----:B------:R-:W-:-:S07]  /*4290*/  SEL R59, R59, R4, !P0 ;  /* 0x000000043b3b7207 */ /* 0x000fce0004000000 */
.L_x_101:
[----:B------:R-:W-:-:S13]  /*42a0*/  LOP3.LUT P0, RZ, R0, 0xff, RZ, 0xc0, !PT ;  /* 0x000000ff00ff7812 */ /* 0x000fda000780c0ff */
[----:B------:R-:W-:Y:S05]  /*42b0*/  @P0 BRA `(.L_x_104) ;  /* 0xffffffcc00a40947 */ /* 0x000fea000383ffff */
[----:B------:R-:W-:Y:S05]  /*42c0*/  EXIT ;  /* 0x000000000000794d */ /* 0x000fea0003800000 */
.L_x_7:
[----:B0-----:R-:W-:Y:S01]  /*42d0*/  ULDC.64 UR4, c[0x0][0x650] ;  /* 0x0001940000047ab9 */ /* 0x001fe20000000a00 */
        /* <DEDUP_REMOVED lines=25> */
.L_x_106:
[----:B------:R-:W0:Y:S01]  /*4470*/  LDC.64 R26, c[0x0][0x640] ;  /* 0x00019000ff1a7b82 */ /* 0x000e220000000a00 */
[-CC-:B------:R-:W-:Y:S01]  /*4480*/  SHF.R.U64 R21, R12, R8.reuse, R13.reuse ;  /* 0x000000080c157219 */ /* 0x180fe2000000120d */
[----:B------:R-:W-:Y:S01]  /*4490*/  IMAD.MOV.U32 R30, RZ, RZ, 0x1 ;  /* 0x00000001ff1e7424 */ /* 0x000fe200078e00ff */
[----:B------:R-:W-:Y:S02]  /*44a0*/  SHF.R.U32.HI R6, RZ, R8, R13 ;  /* 0x00000008ff067219 */ /* 0x000fe4000001160d */
[----:B------:R-:W-:-:S03]  /*44b0*/  IADD3 R11, P0, RZ, -R21, RZ ;  /* 0x80000015ff0b7210 */ /* 0x000fc60007f1e0ff */
[----:B------:R-:W1:Y:S02]  /*44c0*/  LDC R10, c[0x0][0x618] ;  /* 0x00018600ff0a7b82 */ /* 0x000e640000000800 */
[----:B------:R-:W-:-:S04]  /*44d0*/  IMAD.X R7, RZ, RZ, ~R6, P0 ;  /* 0x000000ffff077224 */ /* 0x000fc800000e0e06 */
[-C--:B------:R-:W-:Y:S02]  /*44e0*/  IMAD R8, R7, R22.reuse, RZ ;  /* 0x0000001607087224 */ /* 0x080fe400078e02ff */
[----:B------:R-:W2:Y:S01]  /*44f0*/  LDC R12, c[0x0][0x608] ;  /* 0x00018200ff0c7b82 */ /* 0x000ea20000000800 */
[----:B------:R-:W-:-:S04]  /*4500*/  IMAD.WIDE.U32 R6, R11, R22, R16 ;  /* 0x000000160b067225 */ /* 0x000fc800078e0010 */
[----:B------:R-:W-:-:S03]  /*4510*/  IMAD R11, R11, R23, R8 ;  /* 0x000000170b0b7224 */ /* 0x000fc600078e0208 */
[----:B------:R-:W3:Y:S01]  /*4520*/  LDC R25, c[0x0][0x658] ;  /* 0x00019600ff197b82 */ /* 0x000ee20000000800 */
[----:B------:R-:W-:Y:S01]  /*4530*/  IMAD.IADD R7, R7, 0x1, R11 ;  /* 0x0000000107077824 */ /* 0x000fe200078e020b */
[----:B0-----:R-:W-:-:S04]  /*4540*/  ISETP.NE.U32.AND P0, PT, R26, RZ, PT ;  /* 0x000000ff1a00720c */ /* 0x001fc80003f05070 */
[----:B------:R-:W-:Y:S02]  /*4550*/  ISETP.NE.AND.EX P0, PT, R27, RZ, PT, P0 ;  /* 0x000000ff1b00720c */ /* 0x000fe40003f05300 */
[----:B------:R-:W0:Y:S01]  /*4560*/  LDC R22, c[0x0][0x600] ;  /* 0x00018000ff167b82 */ /* 0x000e220000000800 */
[-CC-:B-1----:R-:W-:Y:S02]  /*4570*/  SHF.R.U64 R8, R6, R10.reuse, R7.reuse ;  /* 0x0000000a06087219 */ /* 0x182fe40000001207 */
[----:B------:R-:W-:Y:S01]  /*4580*/  SHF.R.U32.HI R7, RZ, R10, R7 ;  /* 0x0000000aff077219 */ /* 0x000fe20000011607 */
[----:B------:R-:W-:-:S04]  /*4590*/  IMAD.MOV.U32 R10, RZ, RZ, -0x1 ;  /* 0xffffffffff0a7424 */ /* 0x000fc800078e00ff */
        /* <DEDUP_REMOVED lines=21> */
.L_x_107:
[----:B------:R-:W-:Y:S01]  /*46f0*/  ISETP.NE.AND P0, PT, R2, 0x1, PT ;  /* 0x000000010200780c */ /* 0x000fe20003f05270 */
[----:B0-----:R-:W-:Y:S01]  /*4700*/  VIADD R11, R22, 0xffffffff ;  /* 0xffffffff160b7836 */ /* 0x001fe20000000000 */
[----:B-1----:R-:W-:Y:S02]  /*4710*/  SHF.R.U64 R6, R6, R24, R7 ;  /* 0x0000001806067219 */ /* 0x002fe40000001207 */
[----:B------:R-:W-:Y:S02]  /*4720*/  SHF.L.U32 R30, R30, R25, RZ ;  /* 0x000000191e1e7219 */ /* 0x000fe400000006ff */
[----:B------:R-:W-:Y:S01]  /*4730*/  LOP3.LUT R5, R23, R32, RZ, 0xc0, !PT ;  /* 0x0000002017057212 */ /* 0x000fe200078ec0ff */
[----:B------:R-:W-:-:S04]  /*4740*/  IMAD.MOV R7, RZ, RZ, -R6 ;  /* 0x000000ffff077224 */ /* 0x000fc800078e0a06 */
[----:B------:R-:W-:Y:S01]  /*4750*/  IMAD R6, R30, R6, R5 ;  /* 0x000000061e067224 */ /* 0x000fe200078e0205 */
[----:B------:R-:W-:Y:S01]  /*4760*/  LOP3.LUT R5, R8, R11, RZ, 0xc0, !PT ;  /* 0x0000000b08057212 */ /* 0x000fe200078ec0ff */
[----:B------:R-:W-:Y:S02]  /*4770*/  @P0 IMAD R3, R9, R14, R4 ;  /* 0x0000000e09030224 */ /* 0x000fe400078e0204 */
[----:B--2---:R-:W-:Y:S02]  /*4780*/  IMAD R4, R7, R28, R20 ;  /* 0x0000001c07047224 */ /* 0x004fe400078e0214 */
[----:B---3--:R-:W-:Y:S02]  /*4790*/  IMAD R3, R6, R29, R3 ;  /* 0x0000001d06037224 */ /* 0x008fe400078e0203 */
[----:B------:R-:W-:Y:S02]  /*47a0*/  IMAD R4, R4, R22, R5 ;  /* 0x0000001604047224 */ /* 0x000fe400078e0205 */
[----:B------:R-:W-:-:S02]  /*47b0*/  IMAD.MOV.U32 R8, RZ, RZ, 0x1 ;  /* 0x00000001ff087424 */ /* 0x000fc400078e00ff */
[----:B------:R-:W-:Y:S01]  /*47c0*/  IMAD.MOV.U32 R6, RZ, RZ, R21 ;  /* 0x000000ffff067224 */ /* 0x000fe200078e0015 */
[----:B------:R-:W-:Y:S02]  /*47d0*/  SEL R7, R4, R3, !P0 ;  /* 0x0000000304077207 */ /* 0x000fe40004000000 */
[----:B------:R-:W-:-:S07]  /*47e0*/  SEL R20, R3, R4, !P0 ;  /* 0x0000000403147207 */ /* 0x000fce0004000000 */
.L_x_105:
[----:B------:R-:W-:-:S08]  /*47f0*/  NOP ;  /* 0x0000000000007918 */ /* 0x000fd00000000000 */
[----:B------:R-:W0:-:S00]  /*4800*/  USETMAXREG.DEALLOC.CTAPOOL 0x28 ;  /* 0x00000028000079c8 */ /* 0x000e0000080e0500 */
[----:B0-----:R-:W-:-:S13]  /*4810*/  ISETP.NE.AND P0, PT, R0, RZ, PT ;  /* 0x000000ff0000720c */ /* 0x001fda0003f05270 */
[----:B------:R-:W-:Y:S05]  /*4820*/  @P0 EXIT ;  /* 0x000000000000094d */ /* 0x000fea0003800000 */
[----:B------:R-:W-:Y:S01]  /*4830*/  LOP3.LUT P0, RZ, R8, 0xff, RZ, 0xc0, !PT ;  /* 0x000000ff08ff7812 */ /* 0x000fe2000780c0ff */
[----:B------:R-:W-:Y:S02]  /*4840*/  IMAD.MOV.U32 R0, RZ, RZ, 0x1 ;  /* 0x00000001ff007424 */ /* 0x000fe400078e00ff */
[----:B------:R-:W-:-:S10]  /*4850*/  IMAD.MOV.U32 R3, RZ, RZ, RZ ;  /* 0x000000ffff037224 */ /* 0x000fd400078e00ff */
[----:B------:R-:W-:Y:S05]  /*4860*/  @!P0 BRA `(.L_x_108) ;  /* 0x0000000c00448947 */ /* 0x000fea0003800000 */
[----:B------:R-:W0:Y:S01]  /*4870*/  LDC R0, c[0x0][0x28c] ;  /* 0x0000a300ff007b82 */ /* 0x000e220000000800 */
[----:B------:R-:W-:Y:S01]  /*4880*/  ULDC UR5, c[0x0][0x658] ;  /* 0x0001960000057ab9 */ /* 0x000fe20000000800 */
[----:B------:R-:W-:Y:S01]  /*4890*/  UMOV UR7, 0xffffffff ;  /* 0xffffffff00077882 */ /* 0x000fe20000000000 */
[----:B------:R-:W-:Y:S01]  /*48a0*/  ULDC UR6, c[0x0][0xc] ;  /* 0x0000030000067ab9 */ /* 0x000fe20000000800 */
[----:B------:R-:W-:Y:S01]  /*48b0*/  USHF.L.U32 UR8, UR7, UR5, URZ ;  /* 0x0000000507087299 */ /* 0x000fe2000800063f */
[----:B------:R-:W-:Y:S01]  /*48c0*/  BSSY B0, `(.L_x_108) ;  /* 0x00000cb000007945 */ /* 0x000fe20003800000 */
[----:B------:R-:W-:Y:S01]  /*48d0*/  UMOV UR9, 0x1 ;  /* 0x0000000100097882 */ /* 0x000fe20000000000 */
[----:B------:R-:W-:Y:S01]  /*48e0*/  ULDC UR7, c[0x0][0x10] ;  /* 0x0000040000077ab9 */ /* 0x000fe20000000800 */
[----:B------:R-:W1:Y:S01]  /*48f0*/  S2UR UR10, SR_CgaCtaId ;  /* 0x00000000000a79c3 */ /* 0x000e620000008800 */
[----:B------:R-:W-:Y:S01]  /*4900*/  UIMAD.WIDE.U32 UR6, UR6, UR7, URZ ;  /* 0x00000007060672a5 */ /* 0x000fe2000f8e003f */
[----:B------:R-:W-:Y:S01]  /*4910*/  IMAD.MOV.U32 R11, RZ, RZ, 0x1 ;  /* 0x00000001ff0b7424 */ /* 0x000fe200078e00ff */
[----:B------:R-:W-:Y:S01]  /*4920*/  USHF.L.U32 UR17, UR9, UR5, URZ ;  /* 0x0000000509117299 */ /* 0x000fe2000800063f */
[----:B------:R-:W-:Y:S01]  /*4930*/  LOP3.LUT R8, R19, 0x2, RZ, 0xfc, !PT ;  /* 0x0000000213087812 */ /* 0x000fe200078efcff */
[----:B------:R-:W-:Y:S01]  /*4940*/  ULDC UR4, c[0x0][0x600] ;  /* 0x0001800000047ab9 */ /* 0x000fe20000000800 */
[----:B------:R-:W-:Y:S01]  /*4950*/  ULDC UR5, c[0x0][0x14] ;  /* 0x0000050000057ab9 */ /* 0x000fe20000000800 */
[----:B------:R-:W-:-:S02]  /*4960*/  UIADD3 UR4, UR4, -0x1, URZ ;  /* 0xffffffff04047890 */ /* 0x000fc4000fffe03f */
[----:B------:R-:W-:Y:S02]  /*4970*/  UIMAD.WIDE.U32 UR22, UR6, UR5, URZ ;  /* 0x00000005061672a5 */ /* 0x000fe4000f8e003f */
[----:B------:R-:W-:Y:S02]  /*4980*/  UIMAD UR13, UR7, UR5, URZ ;  /* 0x00000005070d72a4 */ /* 0x000fe4000f8e023f */
[----:B------:R-:W-:Y:S02]  /*4990*/  ULOP3.LUT UR16, URZ, UR8, URZ, 0x33, !UPT ;  /* 0x000000083f107292 */ /* 0x000fe4000f8e333f */
[----:B------:R-:W-:Y:S01]  /*49a0*/  UIADD3 UR13, UR23, UR13, URZ ;  /* 0x0000000d170d7290 */ /* 0x000fe2000fffe03f */
[----:B0-----:R-:W-:Y:S01]  /*49b0*/  VIADD R0, R0, 0x7f ;  /* 0x0000007f00007836 */ /* 0x001fe20000000000 */
[----:B------:R-:W-:-:S04]  /*49c0*/  ULDC.64 UR24, c[0x0][0x198] ;  /* 0x0000660000187ab9 */ /* 0x000fc80000000a00 */
[----:B------:R-:W-:Y:S01]  /*49d0*/  SHF.R.S32.HI R3, RZ, 0x1f, R0 ;  /* 0x0000001fff037819 */ /* 0x000fe20000011400 */
[----:B-1----:R-:W-:-:S03]  /*49e0*/  IMAD.U32 R9, RZ, RZ, UR10 ;  /* 0x0000000aff097e24 */ /* 0x002fc6000f8e00ff */
[----:B------:R-:W-:Y:S01]  /*49f0*/  LEA.HI R3, R3, R0, RZ, 0x7 ;  /* 0x0000000003037211 */ /* 0x000fe200078f38ff */
[----:B------:R-:W-:-:S03]  /*4a00*/  IMAD.MOV.U32 R0, RZ, RZ, 0x1 ;  /* 0x00000001ff007424 */ /* 0x000fc600078e00ff */
[----:B------:R-:W-:Y:S01]  /*4a10*/  SHF.R.S32.HI R10, RZ, 0x7, R3 ;  /* 0x00000007ff0a7819 */ /* 0x000fe20000011403 */
[----:B------:R-:W-:Y:S01]  /*4a20*/  IMAD.MOV.U32 R3, RZ, RZ, RZ ;  /* 0x000000ffff037224 */ /* 0x000fe200078e00ff */
[----:B------:R-:W-:-:S03]  /*4a30*/  LEA R12, R9, 0x100, 0xd ;  /* 0x00000100090c7811 */ /* 0x000fc600078e68ff */
[----:B------:R-:W-:-:S07]  /*4a40*/  VIADD R13, R10, 0x1 ;  /* 0x000000010a0d7836 */ /* 0x000fce0000000000 */
.L_x_119:
[----:B------:R-:W-:-:S03]  /*4a50*/  UMOV UR5, 0xffffffff ;  /* 0xffffffff00057882 */ /* 0x000fc60000000000 */
[----:B------:R-:W-:Y:S05]  /*4a60*/  BRA.DIV UR5, `(.L_x_109) ;  /* 0x0000000e05887947 */ /* 0x000fea000b800000 */
[----:B------:R-:W-:-:S13]  /*4a70*/  ELECT P6, URZ, PT ;  /* 0x00000000003f782f */ /* 0x000fda00038c0000 */
.L_x_129:
[----:B------:R-:W0:Y:S01]  /*4a80*/  LDC R4, c[0x0][0x28c] ;  /* 0x0000a300ff047b82 */ /* 0x000e220000000800 */
[----:B------:R-:W-:Y:S01]  /*4a90*/  BSSY B1, `(.L_x_110) ;  /* 0x000003a000017945 */ /* 0x000fe20003800000 */
[----:B0-----:R-:W-:-:S13]  /*4aa0*/  ISETP.LT.OR P6, PT, R4, 0x1, !P6 ;  /* 0x000000010400780c */ /* 0x001fda00077c1670 */
[----:B------:R-:W-:Y:S05]  /*4ab0*/  @P6 BRA `(.L_x_111) ;  /* 0x0000000000dc6947 */ /* 0x000fea0003800000 */
[----:B------:R-:W-:Y:S02]  /*4ac0*/  IMAD R20, R20, 0x2, R9 ;  /* 0x0000000214147824 */ /* 0x000fe400078e0209 */
[----:B------:R-:W-:Y:S02]  /*4ad0*/  IMAD.SHL.U32 R21, R7, 0x40, RZ ;  /* 0x0000004007157824 */ /* 0x000fe400078e00ff */
[----:B------:R-:W-:Y:S02]  /*4ae0*/  IMAD.MOV.U32 R24, RZ, RZ, RZ ;  /* 0x000000ffff187224 */ /* 0x000fe400078e00ff */
[----:B------:R-:W-:Y:S02]  /*4af0*/  IMAD.MOV.U32 R4, RZ, RZ, R13 ;  /* 0x000000ffff047224 */ /* 0x000fe400078e000d */
[----:B------:R-:W-:Y:S02]  /*4b00*/  IMAD.MOV.U32 R5, RZ, RZ, R0 ;  /* 0x000000ffff057224 */ /* 0x000fe400078e0000 */
[----:B------:R-:W-:-:S02]  /*4b10*/  IMAD.MOV.U32 R7, RZ, RZ, R3 ;  /* 0x000000ffff077224 */ /* 0x000fc400078e0003 */
[----:B------:R-:W-:-:S07]  /*4b20*/  IMAD.SHL.U32 R20, R20, 0x40, RZ ;  /* 0x0000004014147824 */ /* 0x000fce00078e00ff */
.L_x_114:
[----:B------:R-:W0:Y:S01]  /*4b30*/  S2UR UR5, SR_CgaCtaId ;  /* 0x00000000000579c3 */ /* 0x000e220000008800 */
[----:B------:R-:W-:Y:S02]  /*4b40*/  MOV R14, 0x400 ;  /* 0x00000400000e7802 */ /* 0x000fe40000000f00 */
[----:B------:R-:W-:-:S13]  /*4b50*/  LOP3.LUT P1, RZ, R18, 0x7f, RZ, 0xc0, !PT ;  /* 0x0000007f12ff7812 */ /* 0x000fda000782c0ff */
[----:B------:R-:W1:Y:S01]  /*4b60*/  @!P1 LDC R15, c[0x0][0x500] ;  /* 0x00014000ff0f9b82 */ /* 0x000e620000000800 */
[----:B0-----:R-:W-:-:S05]  /*4b70*/  IMAD.U32 R9, RZ, RZ, UR5 ;  /* 0x00000005ff097e24 */ /* 0x001fca000f8e00ff */
[----:B------:R-:W-:Y:S02]  /*4b80*/  LEA R22, R9, R14, 0x18 ;  /* 0x0000000e09167211 */ /* 0x000fe400078ec0ff */
[----:B------:R-:W-:-:S03]  /*4b90*/  SHF.L.U32 R14, R5, 0x1f, RZ ;  /* 0x0000001f050e7819 */ /* 0x000fc600000006ff */
[----:B------:R-:W-:-:S04]  /*4ba0*/  IMAD R23, R7, 0x8, R22 ;  /* 0x0000000807177824 */ /* 0x000fc800078e0216 */
[----:B------:R-:W0:Y:S02]  /*4bb0*/  SYNCS.PHASECHK.TRANS64.TRYWAIT P0, [R23+URZ+0x18], R14 ;  /* 0x0000180e170075a7 */ /* 0x000e24000800017f */
[----:B01----:R-:W-:Y:S05]  /*4bc0*/  @!P0 BRA `(.L_x_112) ;  /* 0x0000000c00508947 */ /* 0x003fea0003800000 */
.L_x_130:
[----:B0-----:R-:W-:Y:S01]  /*4bd0*/  PRMT R14, R8, 0x9910, RZ ;  /* 0x00009910080e7816 */ /* 0x001fe200000000ff */
[----:B------:R0:W-:Y:S03]  /*4be0*/  @!P1 SYNCS.ARRIVE.TRANS64 RZ, [R23+URZ], R15 ;  /* 0x0000000f17ff99a7 */ /* 0x0001e6000800003f */
[----:B------:R-:W-:-:S13]  /*4bf0*/  ISETP.NE.AND P0, PT, R14, 0x2, PT ;  /* 0x000000020e00780c */ /* 0x000fda0003f05270 */
[----:B0-----:R-:W-:Y:S05]  /*4c00*/  @P0 BRA `(.L_x_113) ;  /* 0x0000000000040947 */ /* 0x001fea0003800000 */
[----:B------:R-:W-:Y:S01]  /*4c10*/  BPT.TRAP 0x1 ;  /* 0x000000040000795c */ /* 0x000fe20000300000 */
.L_x_113:
[C---:B------:R-:W-:Y:S01]  /*4c20*/  IMAD R14, R7.reuse, 0x4000, R12 ;  /* 0x00004000070e7824 */ /* 0x040fe200078e020c */
[----:B------:R-:W-:Y:S01]  /*4c30*/  R2UR UR8, R22 ;  /* 0x00000000160872ca */ /* 0x000fe200000e0000 */
[----:B------:R-:W-:Y:S01]  /*4c40*/  IMAD R22, R7, 0x2000, R22 ;  /* 0x0000200007167824 */ /* 0x000fe200078e0216 */
[----:B------:R-:W-:Y:S01]  /*4c50*/  R2UR UR18, R20 ;  /* 0x00000000141272ca */ /* 0x000fe200000e0000 */
[----:B------:R-:W-:Y:S01]  /*4c60*/  VIADD R4, R4, 0xffffffff ;  /* 0xffffffff04047836 */ /* 0x000fe20000000000 */
[----:B------:R-:W-:Y:S01]  /*4c70*/  R2UR UR5, R14 ;  /* 0x000000000e0572ca */ /* 0x000fe200000e0000 */
[----:B------:R-:W-:Y:S01]  /*4c80*/  UIADD3 UR6, UP0, UR24, 0xf0, URZ ;  /* 0x000000f018067890 */ /* 0x000fe2000ff1e03f */
[----:B------:R-:W-:Y:S01]  /*4c90*/  R2UR UR11, R22 ;  /* 0x00000000160b72ca */ /* 0x000fe200000e0000 */
[----:B------:R-:W-:Y:S01]  /*4ca0*/  UIADD3 UR26, UP1, UR24, 0x1f0, URZ ;  /* 0x000001f0181a7890 */ /* 0x000fe2000ff3e03f */
[----:B------:R-:W-:Y:S01]  /*4cb0*/  R2UR UR9, R23 ;  /* 0x00000000170972ca */ /* 0x000fe200000e0000 */
[----:B------:R-:W-:Y:S01]  /*4cc0*/  UIADD3.X UR7, URZ, UR25, URZ, UP0, !UPT ;  /* 0x000000193f077290 */ /* 0x000fe200087fe43f */
[----:B------:R-:W-:Y:S01]  /*4cd0*/  R2UR UR10, R24 ;  /* 0x00000000180a72ca */ /* 0x000fe200000e0000 */
[----:B------:R-:W-:Y:S01]  /*4ce0*/  VIADD R7, R7, 0x1 ;  /* 0x0000000107077836 */ /* 0x000fe20000000000 */
[----:B------:R-:W-:Y:S01]  /*4cf0*/  R2UR UR12, R6 ;  /* 0x00000000060c72ca */ /* 0x000fe200000e0000 */
[----:B------:R-:W-:Y:S01]  /*4d00*/  UIADD3.X UR27, URZ, UR25, URZ, UP1, !UPT ;  /* 0x000000193f1b7290 */ /* 0x000fe20008ffe43f */
[----:B------:R-:W-:Y:S01]  /*4d10*/  R2UR UR19, R21 ;  /* 0x00000000151372ca */ /* 0x000fe200000e0000 */
[----:B------:R-:W-:Y:S01]  /*4d20*/  UMOV UR20, 0x30000 ;  /* 0x0003000000147882 */ /* 0x000fe20000000000 */
[----:B------:R-:W-:Y:S01]  /*4d30*/  ISETP.GT.AND P1, PT, R4, 0x1, PT ;  /* 0x000000010400780c */ /* 0x000fe20003f24270 */
[----:B------:R-:W-:Y:S01]  /*4d40*/  UIADD3 UR8, UR8, UR5, URZ ;  /* 0x0000000508087290 */ /* 0x000fe2000fffe03f */
[----:B------:R-:W-:Y:S01]  /*4d50*/  ISETP.NE.AND P0, PT, R7, 0x3, PT ;  /* 0x000000030700780c */ /* 0x000fe20003f05270 */
[----:B------:R-:W-:Y:S01]  /*4d60*/  UIADD3 UR5, UR11, 0xc100, URZ ;  /* 0x0000c1000b057890 */ /* 0x000fe2000fffe03f */
[----:B------:R-:W-:Y:S01]  /*4d70*/  VIADD R24, R24, 0x80 ;  /* 0x0000008018187836 */ /* 0x000fe20000000000 */
[----:B------:R-:W-:Y:S01]  /*4d80*/  UMOV UR14, 0x0 ;  /* 0x00000000000e7882 */ /* 0x000fe20000000000 */
[----:B------:R-:W-:Y:S01]  /*4d90*/  UMOV UR15, 0x10000000 ;  /* 0x10000000000f7882 */ /* 0x000fe20000000000 */
[----:B------:R-:W-:Y:S01]  /*4da0*/  UMOV UR11, UR18 ;  /* 0x00000012000b7c82 */ /* 0x000fe20008000000 */
[----:B------:R-:W-:-:S02]  /*4db0*/  SEL R14, RZ, 0x1, P0 ;  /* 0x00000001ff0e7807 */ /* 0x000fc40000000000 */
[----:B------:R0:W-:Y:S01]  /*4dc0*/  UTMALDG.3D.MULTICAST [UR8], [UR6], UR20, desc[UR14] ;  /* 0x00000e08060073b4 */ /* 0x0001e20008011814 */
[----:B------:R-:W-:Y:S02]  /*4dd0*/  SEL R7, R7, RZ, P0 ;  /* 0x000000ff07077207 */ /* 0x000fe40000000000 */
[----:B------:R-:W-:Y:S01]  /*4de0*/  LOP3.LUT R5, R5, R14, RZ, 0x3c, !PT ;  /* 0x0000000e05057212 */ /* 0x000fe200078e3cff */
[----:B0-----:R-:W-:Y:S01]  /*4df0*/  UMOV UR8, UR5 ;  /* 0x0000000500087c82 */ /* 0x001fe20008000000 */
[----:B------:R-:W-:Y:S02]  /*4e00*/  UMOV UR11, UR19 ;  /* 0x00000013000b7c82 */ /* 0x000fe40008000000 */
[----:B------:R0:W-:Y:S02]  /*4e10*/  UTMALDG.3D [UR8], [UR26], desc[UR14] ;  /* 0x00000e081a0075b4 */ /* 0x0001e40008011000 */
[----:B0-----:R-:W-:Y:S05]  /*4e20*/  @P1 BRA `(.L_x_114) ;  /* 0xfffffffc00401947 */ /* 0x001fea000383ffff */
.L_x_111:
[----:B------:R-:W-:Y:S05]  /*4e30*/  BSYNC B1 ;  /* 0x0000000000017941 */ /* 0x000fea0003800000 */
.L_x_110:
[----:B------:R-:W-:Y:S01]  /*4e40*/  LOP3.LUT P1, RZ, R11, 0xff, RZ, 0xc0, !PT ;  /* 0x000000ff0bff7812 */ /* 0x000fe2000782c0ff */
[C---:B------:R-:W-:Y:S01]  /*4e50*/  IMAD.IADD R6, R10.reuse, 0x1, R3 ;  /* 0x000000010a067824 */ /* 0x040fe200078e0203 */
[----:B------:R-:W-:Y:S01]  /*4e60*/  ULDC.64 UR6, c[0x0][0x650] ;  /* 0x0001940000067ab9 */ /* 0x000fe20000000a00 */
[----:B------:R-:W-:Y:S01]  /*4e70*/  ISETP.GE.U32.AND P2, PT, R10, 0x3, PT ;  /* 0x000000030a00780c */ /* 0x000fe20003f46070 */
[----:B------:R-:W-:Y:S01]  /*4e80*/  BSSY B1, `(.L_x_115) ;  /* 0x000006c000017945 */ /* 0x000fe20003800000 */
[----:B------:R-:W-:Y:S01]  /*4e90*/  IMAD.MOV.U32 R20, RZ, RZ, -0x1 ;  /* 0xffffffffff147424 */ /* 0x000fe200078e00ff */
[----:B------:R-:W-:Y:S01]  /*4ea0*/  ISETP.GT.U32.AND P0, PT, R6, 0x2, PT ;  /* 0x000000020600780c */ /* 0x000fe20003f04070 */
[----:B------:R-:W-:Y:S01]  /*4eb0*/  IMAD.MOV.U32 R7, RZ, RZ, -0x1 ;  /* 0xffffffffff077424 */ /* 0x000fe200078e00ff */
[----:B------:R-:W-:Y:S02]  /*4ec0*/  PRMT R11, RZ, 0x7610, R11 ;  /* 0x00007610ff0b7816 */ /* 0x000fe4000000000b */
[----:B------:R-:W-:-:S03]  /*4ed0*/  ISETP.LT.U32.AND P0, PT, R10, 0x3, P0 ;  /* 0x000000030a00780c */ /* 0x000fc60000701070 */
[----:B------:R-:W0:Y:S01]  /*4ee0*/  @P1 S2R R9, SR_CgaCtaId ;  /* 0x0000000000091919 */ /* 0x000e220000008800 */
[----:B------:R-:W-:-:S04]  /*4ef0*/  @P1 MOV R4, 0x400 ;  /* 0x0000040000041802 */ /* 0x000fc80000000f00 */
[----:B0-----:R-:W-:Y:S01]  /*4f00*/  @P1 LEA R3, R9, R4, 0x18 ;  /* 0x0000000409031211 */ /* 0x001fe200078ec0ff */
[----:B------:R-:W-:-:S03]  /*4f10*/  IMAD.WIDE.U32 R4, R6, -0x55555555, RZ ;  /* 0xaaaaaaab06047825 */ /* 0x000fc600078e00ff */
[----:B------:R0:W-:Y:S01]  /*4f20*/  @P1 SYNCS.ARRIVE.TRANS64.A1T0 RZ, [R3+URZ+0x48], RZ ;  /* 0x000048ff03ff19a7 */ /* 0x0001e2000810003f */
[----:B------:R-:W-:Y:S02]  /*4f30*/  IADD3 R16, P1, R16, UR22, RZ ;  /* 0x0000001610107c10 */ /* 0x000fe4000ff3e0ff */
[----:B------:R-:W-:Y:S02]  /*4f40*/  SHF.R.U32.HI R5, RZ, 0x1, R5 ;  /* 0x00000001ff057819 */ /* 0x000fe40000011605 */
[----:B------:R-:W-:Y:S02]  /*4f50*/  IADD3.X R17, R17, UR13, RZ, P1, !PT ;  /* 0x0000000d11117c10 */ /* 0x000fe40008ffe4ff */
[----:B------:R-:W-:Y:S02]  /*4f60*/  PRMT R4, RZ, 0x7610, R4 ;  /* 0x00007610ff047816 */ /* 0x000fe40000000004 */
[----:B0-----:R-:W-:Y:S02]  /*4f70*/  SEL R3, RZ, 0x1, !P0 ;  /* 0x00000001ff037807 */ /* 0x001fe40004000000 */
[----:B------:R-:W-:-:S02]  /*4f80*/  ISETP.GE.U32.AND P0, PT, R16, UR6, PT ;  /* 0x0000000610007c0c */ /* 0x000fc4000bf06070 */
[----:B------:R-:W-:Y:S01]  /*4f90*/  LOP3.LUT R0, R0, R3, RZ, 0x3c, !PT ;  /* 0x0000000300007212 */ /* 0x000fe200078e3cff */
[----:B------:R-:W-:Y:S01]  /*4fa0*/  IMAD R3, R5, -0x3, R6 ;  /* 0xfffffffd05037824 */ /* 0x000fe200078e0206 */
[----:B------:R-:W-:Y:S01]  /*4fb0*/  ISETP.GE.U32.AND.EX P0, PT, R17, UR7, PT, P0 ;  /* 0x0000000711007c0c */ /* 0x000fe2000bf06100 */
[----:B------:R-:W-:Y:S01]  /*4fc0*/  IMAD.MOV.U32 R6, RZ, RZ, -0x1 ;  /* 0xffffffffff067424 */ /* 0x000fe200078e00ff */
[----:B------:R-:W-:-:S11]  /*4fd0*/  @P2 LOP3.LUT R0, R0, 0x1, R5, 0x78, !PT ;  /* 0x0000000100002812 */ /* 0x000fd600078e7805 */
[----:B------:R-:W-:Y:S05]  /*4fe0*/  @P0 BRA `(.L_x_116) ;  /* 0x0000000400540947 */ /* 0x000fea0003800000 */
[----:B------:R-:W0:Y:S01]  /*4ff0*/  S2R R15, SR_CTAID.X ;  /* 0x00000000000f7919 */ /* 0x000e220000002500 */
[----:B------:R-:W-:Y:S01]  /*5000*/  ULDC.64 UR6, c[0x0][0x628] ;  /* 0x00018a0000067ab9 */ /* 0x000fe20000000a00 */
[----:B------:R-:W-:Y:S01]  /*5010*/  ULDC UR8, c[0x0][0x630] ;  /* 0x00018c0000087ab9 */ /* 0x000fe20000000800 */
[----:B------:R-:W-:Y:S01]  /*5020*/  ISETP.NE.U32.AND P0, PT, RZ, UR6, PT ;  /* 0x00000006ff007c0c */ /* 0x000fe2000bf05070 */
[----:B------:R-:W1:Y:S01]  /*5030*/  S2R R20, SR_CTAID.Y ;  /* 0x0000000000147919 */ /* 0x000e620000002600 */
[----:B------:R-:W-:Y:S01]  /*5040*/  ULDC UR9, c[0x0][0x150] ;  /* 0x0000540000097ab9 */ /* 0x000fe20000000800 */
[----:B------:R-:W-:Y:S01]  /*5050*/  IMAD.MOV.U32 R4, RZ, RZ, R16 ;  /* 0x000000ffff047224 */ /* 0x000fe200078e0010 */
[----:B------:R-:W-:Y:S01]  /*5060*/  ISETP.NE.AND.EX P0, PT, RZ, UR7, PT, P0 ;  /* 0x00000007ff007c0c */ /* 0x000fe2000bf05300 */
[----:B------:R-:W-:Y:S01]  /*5070*/  IMAD.MOV.U32 R5, RZ, RZ, R17 ;  /* 0x000000ffff057224 */ /* 0x000fe200078e0011 */
[----:B0-----:R-:W-:-:S11]  /*5080*/  I2FP.F32.U32 R22, R15 ;  /* 0x0000000f00167245 */ /* 0x001fd60000201000 */
[----:B------:R-:W-:Y:S05]  /*5090*/  @!P0 BRA `(.L_x_117) ;  /* 0x0000000000288947 */ /* 0x000fea0003800000 */
[----:B------:R-:W-:Y:S02]  /*50a0*/  ULDC UR5, c[0x0][0x634] ;  /* 0x00018d0000057ab9 */ /* 0x000fe40000000800 */
[----:B------:R-:W-:-:S05]  /*50b0*/  IADD3 R5, P0, R16, UR5, RZ ;  /* 0x0000000510057c10 */ /* 0x000fca000ff1e0ff */
[----:B------:R-:W-:-:S04]  /*50c0*/  IMAD.X R21, RZ, RZ, R17, P0 ;  /* 0x000000ffff157224 */ /* 0x000fc800000e0611 */
[----:B------:R-:W-:-:S04]  /*50d0*/  IMAD.WIDE.U32 R6, R21, UR6, RZ ;  /* 0x0000000615067c25 */ /* 0x000fc8000f8e00ff */
[----:B------:R-:W-:-:S04]  /*50e0*/  IMAD.WIDE.U32 R6, P0, R5, UR7, R6 ;  /* 0x0000000705067c25 */ /* 0x000fc8000f800006 */
[----:B------:R-:W-:-:S04]  /*50f0*/  IMAD.WIDE.U32 R4, R5, UR6, RZ ;  /* 0x0000000605047c25 */ /* 0x000fc8000f8e00ff */
[----:B------:R-:W-:Y:S01]  /*5100*/  IMAD.MOV.U32 R4, RZ, RZ, R7 ;  /* 0x000000ffff047224 */ /* 0x000fe200078e0007 */
[----:B------:R-:W-:Y:S01]  /*5110*/  IADD3 RZ, P1, R5, R6, RZ ;  /* 0x0000000605ff7210 */ /* 0x000fe20007f3e0ff */
[----:B------:R-:W-:-:S04]  /*5120*/  IMAD.X R5, RZ, RZ, RZ, P0 ;  /* 0x000000ffff057224 */ /* 0x000fc800000e06ff */
[----:B------:R-:W-:-:S08]  /*5130*/  IMAD.WIDE.U32.X R4, R21, UR7, R4, P1 ;  /* 0x0000000715047c25 */ /* 0x000fd000088e0404 */
.L_x_117:
[--C-:B------:R-:W-:Y:S01]  /*5140*/  SHF.R.U64 R14, R4, UR8, R5.reuse ;  /* 0x00000008040e7c19 */ /* 0x100fe20008001205 */
[----:B------:R-:W-:Y:S01]  /*5150*/  FMUL R22, R22, UR9 ;  /* 0x0000000916167c20 */ /* 0x000fe20008400000 */
[----:B------:R-:W-:Y:S01]  /*5160*/  SHF.R.U32.HI R4, RZ, UR8, R5 ;  /* 0x00000008ff047c19 */ /* 0x000fe20008011605 */
[----:B------:R-:W0:Y:S01]  /*5170*/  LDC R6, c[0x0][0x144] ;  /* 0x00005100ff067b82 */ /* 0x000e220000000800 */
[----:B------:R-:W-:Y:S01]  /*5180*/  IADD3 R5, P0, RZ, -R14, RZ ;  /* 0x8000000eff057210 */ /* 0x000fe20007f1e0ff */
[----:B------:R-:W-:Y:S01]  /*5190*/  ULDC UR5, c[0x0][0x154] ;  /* 0x0000550000057ab9 */ /* 0x000fe20000000800 */
[----:B-1----:R-:W-:Y:S01]  /*51a0*/  I2FP.F32.U32 R7, R20 ;  /* 0x0000001400077245 */ /* 0x002fe20000201000 */
[----:B------:R-:W1:Y:S01]  /*51b0*/  F2I.U32.TRUNC.NTZ R22, R22 ;  /* 0x0000001600167305 */ /* 0x000e62000020f000 */
[----:B------:R-:W-:Y:S01]  /*51c0*/  ULDC.64 UR6, c[0x0][0x620] ;  /* 0x0001880000067ab9 */ /* 0x000fe20000000a00 */
[----:B------:R-:W-:Y:S01]  /*51d0*/  IMAD.X R4, RZ, RZ, ~R4, P0 ;  /* 0x000000ffff047224 */ /* 0x000fe200000e0e04 */
[----:B------:R-:W-:Y:S01]  /*51e0*/  ISETP.NE.AND P2, PT, R2, 0x1, PT ;  /* 0x000000010200780c */ /* 0x000fe20003f45270 */
[----:B------:R-:W-:Y:S01]  /*51f0*/  FMUL R23, R7, UR5 ;  /* 0x0000000507177c20 */ /* 0x000fe20008400000 */
[----:B------:R-:W2:Y:S01]  /*5200*/  LDC R25, c[0x0][0x148] ;  /* 0x00005200ff197b82 */ /* 0x000ea20000000800 */
[----:B------:R-:W-:Y:S01]  /*5210*/  IMAD R4, R4, UR6, RZ ;  /* 0x0000000604047c24 */ /* 0x000fe2000f8e02ff */
[----:B------:R-:W-:-:S03]  /*5220*/  ULDC UR5, c[0x0][0x618] ;  /* 0x0001860000057ab9 */ /* 0x000fc60000000800 */
[----:B------:R-:W3:Y:S01]  /*5230*/  F2I.U32.TRUNC.NTZ R23, R23 ;  /* 0x0000001700177305 */ /* 0x000ee2000020f000 */
[C---:B------:R-:W-:Y:S02]  /*5240*/  IMAD R7, R5.reuse, UR7, R4 ;  /* 0x0000000705077c24 */ /* 0x040fe4000f8e0204 */
[----:B------:R-:W-:Y:S01]  /*5250*/  IMAD.WIDE.U32 R4, R5, UR6, R16 ;  /* 0x0000000605047c25 */ /* 0x000fe2000f8e0010 */
[----:B------:R-:W-:Y:S02]  /*5260*/  ULDC.64 UR6, c[0x0][0x640] ;  /* 0x0001900000067ab9 */ /* 0x000fe40000000a00 */
[----:B------:R-:W-:Y:S01]  /*5270*/  ISETP.NE.U32.AND P0, PT, RZ, UR6, PT ;  /* 0x00000006ff007c0c */ /* 0x000fe2000bf05070 */
[----:B------:R-:W-:Y:S02]  /*5280*/  IMAD.IADD R5, R5, 0x1, R7 ;  /* 0x0000000105057824 */ /* 0x000fe400078e0207 */
[----:B-1----:R-:W-:Y:S01]  /*5290*/  IMAD.MOV R22, RZ, RZ, -R22 ;  /* 0x000000ffff167224 */ /* 0x002fe200078e0a16 */
[----:B------:R-:W-:-:S02]  /*52a0*/  ISETP.NE.AND.EX P0, PT, RZ, UR7, PT, P0 ;  /* 0x00000007ff007c0c */ /* 0x000fc4000bf05300 */
[----:B------:R-:W-:Y:S01]  /*52b0*/  SHF.R.U64 R21, R4, UR5, R5 ;  /* 0x0000000504157c19 */ /* 0x000fe20008001205 */
[----:B0-----:R-:W-:Y:S01]  /*52c0*/  IMAD R15, R6, R22, R15 ;  /* 0x00000016060f7224 */ /* 0x001fe200078e020f */
[----:B------:R-:W-:Y:S01]  /*52d0*/  SHF.R.U32.HI R4, RZ, UR5, R5 ;  /* 0x00000005ff047c19 */ /* 0x000fe20008011605 */
[----:B------:R-:W-:Y:S01]  /*52e0*/  ULDC UR5, c[0x0][0x608] ;  /* 0x0001820000057ab9 */ /* 0x000fe20000000800 */
[----:B---3--:R-:W-:Y:S02]  /*52f0*/  IMAD.MOV R6, RZ, RZ, -R23 ;  /* 0x000000ffff067224 */ /* 0x008fe400078e0a17 */
[--C-:B------:R-:W-:Y:S02]  /*5300*/  SHF.R.U64 R22, R21, UR5, R4.reuse ;  /* 0x0000000515167c19 */ /* 0x100fe40008001204 */
[----:B------:R-:W-:Y:S01]  /*5310*/  SHF.R.U32.HI R5, RZ, UR5, R4 ;  /* 0x00000005ff057c19 */ /* 0x000fe20008011604 */
[----:B------:R-:W-:Y:S01]  /*5320*/  ULDC UR5, c[0x0][0x658] ;  /* 0x0001960000057ab9 */ /* 0x000fe20000000800 */
[----:B--2---:R-:W-:-:S02]  /*5330*/  @P2 IMAD R15, R25, R6, R20 ;  /* 0x00000006190f2224 */ /* 0x004fc400078e0214 */
[--C-:B------:R-:W-:Y:S02]  /*5340*/  SHF.R.U64 R20, R22, UR5, R5.reuse ;  /* 0x0000000516147c19 */ /* 0x100fe40008001205 */
[----:B------:R-:W-:-:S03]  /*5350*/  SHF.R.U32.HI R23, RZ, UR5, R5 ;  /* 0x00000005ff177c19 */ /* 0x000fc60008011605 */
[----:B------:R-:W-:Y:S02]  /*5360*/  IMAD.MOV.U32 R6, RZ, RZ, R20 ;  /* 0x000000ffff067224 */ /* 0x000fe400078e0014 */
[----:B------:R-:W-:Y:S01]  /*5370*/  IMAD.MOV.U32 R5, RZ, RZ, R23 ;  /* 0x000000ffff057224 */ /* 0x000fe200078e0017 */
[----:B------:R-:W-:Y:S06]  /*5380*/  @!P0 BRA `(.L_x_118) ;  /* 0x00000000002c8947 */ /* 0x000fec0003800000 */
        /* <DEDUP_REMOVED lines=9> */
[----:B------:R-:W-:-:S04]  /*5420*/  IMAD.WIDE.U32.X R4, R23, UR7, R4, P1 ;  /* 0x0000000717047c25 */ /* 0x000fc800088e0404 */
[----:B------:R-:W-:-:S07]  /*5430*/  IMAD.MOV.U32 R6, RZ, RZ, R4 ;  /* 0x000000ffff067224 */ /* 0x000fce00078e0004 */
.L_x_118:
[----:B------:R-:W-:Y:S01]  /*5440*/  ULDC UR5, c[0x0][0x648] ;  /* 0x0001920000057ab9 */ /* 0x000fe20000000800 */
[----:B------:R-:W-:Y:S01]  /*5450*/  LOP3.LUT R4, R22, UR16, RZ, 0xc0, !PT ;  /* 0x0000001016047c12 */ /* 0x000fe2000f8ec0ff */
[----:B------:R-:W-:Y:S01]  /*5460*/  ULDC UR6, c[0x0][0x610] ;  /* 0x0001840000067ab9 */ /* 0x000fe20000000800 */
[----:B------:R-:W-:Y:S01]  /*5470*/  SHF.R.U64 R5, R6, UR5, R5 ;  /* 0x0000000506057c19 */ /* 0x000fe20008001205 */
[----:B------:R-:W-:Y:S01]  /*5480*/  ULDC UR5, c[0x0][0x638] ;  /* 0x00018e0000057ab9 */ /* 0x000fe20000000800 */
[----:B------:R-:W-:Y:S01]  /*5490*/  LOP3.LUT R21, R21, UR4, RZ, 0xc0, !PT ;  /* 0x0000000415157c12 */ /* 0x000fe2000f8ec0ff */
[----:B------:R-:W-:Y:S02]  /*54a0*/  IMAD.MOV.U32 R6, RZ, RZ, R14 ;  /* 0x000000ffff067224 */ /* 0x000fe400078e000e */
[----:B------:R-:W-:Y:S02]  /*54b0*/  IMAD.MOV R7, RZ, RZ, -R5 ;  /* 0x000000ffff077224 */ /* 0x000fe400078e0a05 */
[----:B------:R-:W-:-:S02]  /*54c0*/  IMAD R4, R5, UR17, R4 ;  /* 0x0000001105047c24 */ /* 0x000fc4000f8e0204 */
[----:B------:R-:W-:Y:S01]  /*54d0*/  IMAD R20, R7, UR5, R20 ;  /* 0x0000000507147c24 */ /* 0x000fe2000f8e0214 */
[----:B------:R-:W-:Y:S01]  /*54e0*/  ULDC UR5, c[0x0][0x600] ;  /* 0x0001800000057ab9 */ /* 0x000fe20000000800 */
[----:B------:R-:W-:Y:S02]  /*54f0*/  IMAD R15, R4, UR6, R15 ;  /* 0x00000006040f7c24 */ /* 0x000fe4000f8e020f */
[----:B------:R-:W-:Y:S02]  /*5500*/  IMAD R20, R20, UR5, R21 ;  /* 0x0000000514147c24 */ /* 0x000fe4000f8e0215 */
[----:B------:R-:W-:-:S03]  /*5510*/  IMAD.MOV.U32 R4, RZ, RZ, 0x1 ;  /* 0x00000001ff047424 */ /* 0x000fc600078e00ff */
[----:B------:R-:W-:Y:S02]  /*5520*/  SEL R7, R20, R15, !P2 ;  /* 0x0000000f14077207 */ /* 0x000fe40005000000 */
[----:B------:R-:W-:-:S07]  /*5530*/  SEL R20, R15, R20, !P2 ;  /* 0x000000140f147207 */ /* 0x000fce0005000000 */
.L_x_116:
[----:B------:R-:W-:Y:S05]  /*5540*/  BSYNC B1 ;  /* 0x0000000000017941 */ /* 0x000fea0003800000 */
.L_x_115:
[----:B------:R-:W-:-:S13]  /*5550*/  LOP3.LUT P0, RZ, R4, 0xff, RZ, 0xc0, !PT ;  /* 0x000000ff04ff7812 */ /* 0x000fda000780c0ff */
[----:B------:R-:W-:Y:S05]  /*5560*/  @P0 BRA `(.L_x_119) ;  /* 0xfffffff400380947 */ /* 0x000fea000383ffff */
[----:B------:R-:W-:Y:S05]  /*5570*/  BSYNC B0 ;  /* 0x0000000000007941 */ /* 0x000fea0003800000 */
.L_x_108:
[----:B------:R-:W-:-:S03]  /*5580*/  UMOV UR5, 0xffffffff ;  /* 0xffffffff00057882 */ /* 0x000fc60000000000 */
[----:B------:R-:W-:Y:S05]  /*5590*/  BRA.DIV UR5, `(.L_x_120) ;  /* 0x0000000205f07947 */ /* 0x000fea000b800000 */
[----:B------:R-:W-:-:S13]  /*55a0*/  ELECT P6, URZ, PT ;  /* 0x00000000003f782f */ /* 0x000fda00038c0000 */
.L_x_133:
[----:B------:R-:W-:Y:S04]  /*55b0*/  BSSY B0, `(.L_x_121) ;  /* 0x0000022000007945 */ /* 0x000fe80003800000 */
[----:B------:R-:W-:Y:S05]  /*55c0*/  @!P6 BRA `(.L_x_122) ;  /* 0x000000000080e947 */ /* 0x000fea0003800000 */
[----:B------:R-:W-:-:S04]  /*55d0*/  LOP3.LUT R19, R19, 0x2, RZ, 0xfc, !PT ;  /* 0x0000000213137812 */ /* 0x000fc800078efcff */
[----:B------:R-:W-:-:S13]  /*55e0*/  ISETP.NE.AND P0, PT, R19, 0x3, PT ;  /* 0x000000031300780c */ /* 0x000fda0003f05270 */
[----:B------:R-:W-:Y:S05]  /*55f0*/  @!P0 BRA `(.L_x_123) ;  /* 0x0000000000048947 */ /* 0x000fea0003800000 */
[----:B------:R-:W-:Y:S01]  /*5600*/  BPT.TRAP 0x1 ;  /* 0x000000040000795c */ /* 0x000fe20000300000 */
.L_x_123:
[----:B------:R-:W0:Y:S01]  /*5610*/  S2R R5, SR_CgaCtaId ;  /* 0x0000000000057919 */ /* 0x000e220000008800 */
[----:B------:R-:W-:Y:S02]  /*5620*/  MOV R2, 0x400 ;  /* 0x0000040000027802 */ /* 0x000fe40000000f00 */
[----:B------:R-:W-:Y:S02]  /*5630*/  SHF.L.U32 R4, R0, 0x1f, RZ ;  /* 0x0000001f00047819 */ /* 0x000fe400000006ff */
[----:B0-----:R-:W-:-:S05]  /*5640*/  LEA R2, R5, R2, 0x18 ;  /* 0x0000000205027211 */ /* 0x001fca00078ec0ff */
[----:B------:R-:W-:-:S04]  /*5650*/  VIADD R2, R2, 0x18 ;  /* 0x0000001802027836 */ /* 0x000fc80000000000 */
[C---:B------:R-:W-:Y:S02]  /*5660*/  IMAD R7, R3.reuse, 0x8, R2 ;  /* 0x0000000803077824 */ /* 0x040fe400078e0202 */
[----:B------:R-:W-:Y:S02]  /*5670*/  VIADD R3, R3, 0x1 ;  /* 0x0000000103037836 */ /* 0x000fe40000000000 */
[----:B------:R-:W0:Y:S03]  /*5680*/  SYNCS.PHASECHK.TRANS64.TRYWAIT P0, [R7+URZ], R4 ;  /* 0x00000004070075a7 */ /* 0x000e26000800017f */
[----:B------:R-:W-:-:S04]  /*5690*/  ISETP.NE.AND P1, PT, R3, 0x3, PT ;  /* 0x000000030300780c */ /* 0x000fc80003f25270 */
[----:B------:R-:W-:Y:S02]  /*56a0*/  SEL R5, RZ, 0x1, P1 ;  /* 0x00000001ff057807 */ /* 0x000fe40000800000 */
[----:B------:R-:W-:Y:S02]  /*56b0*/  SEL R3, R3, RZ, P1 ;  /* 0x000000ff03037207 */ /* 0x000fe40000800000 */
[----:B------:R-:W-:-:S03]  /*56c0*/  LOP3.LUT R9, R0, R5, RZ, 0x3c, !PT ;  /* 0x0000000500097212 */ /* 0x000fc600078e3cff */
[----:B------:R-:W-:Y:S01]  /*56d0*/  IMAD R6, R3, 0x8, R2 ;  /* 0x0000000803067824 */ /* 0x000fe200078e0202 */
[----:B------:R-:W-:Y:S01]  /*56e0*/  SHF.L.U32 R5, R9, 0x1f, RZ ;  /* 0x0000001f09057819 */ /* 0x000fe200000006ff */
[----:B0-----:R-:W-:Y:S06]  /*56f0*/  @!P0 BRA `(.L_x_124) ;  /* 0x0000000000b88947 */ /* 0x001fec0003800000 */
.L_x_134:
[----:B------:R-:W1:Y:S01]  /*5700*/  SYNCS.PHASECHK.TRANS64.TRYWAIT P0, [R6+URZ], R5 ;  /* 0x00000005060075a7 */ /* 0x000e62000800017f */
[----:B------:R-:W-:-:S05]  /*5710*/  VIADD R0, R3, 0x1 ;  /* 0x0000000103007836 */ /* 0x000fca0000000000 */
[----:B------:R-:W-:-:S04]  /*5720*/  ISETP.NE.AND P1, PT, R0, 0x3, PT ;  /* 0x000000030000780c */ /* 0x000fc80003f25270 */
[----:B0-----:R-:W-:Y:S02]  /*5730*/  SEL R4, RZ, 0x1, P1 ;  /* 0x00000001ff047807 */ /* 0x001fe40000800000 */
[----:B------:R-:W-:Y:S02]  /*5740*/  SEL R3, R0, RZ, P1 ;  /* 0x000000ff00037207 */ /* 0x000fe40000800000 */
[----:B------:R-:W-:Y:S01]  /*5750*/  LOP3.LUT R0, R9, R4, RZ, 0x3c, !PT ;  /* 0x0000000409007212 */ /* 0x000fe200078e3cff */
[----:B-1----:R-:W-:Y:S06]  /*5760*/  @!P0 BRA `(.L_x_125) ;  /* 0x0000000000b08947 */ /* 0x002fec0003800000 */
.L_x_135:
[----:B------:R-:W-:Y:S01]  /*5770*/  IMAD R3, R3, 0x8, R2 ;  /* 0x0000000803037824 */ /* 0x000fe200078e0202 */
[----:B------:R-:W-:-:S07]  /*5780*/  SHF.L.U32 R0, R0, 0x1f, RZ ;  /* 0x0000001f00007819 */ /* 0x000fce00000006ff */
.L_x_126:
[----:B-1----:R1:W2:Y:S02]  /*5790*/  SYNCS.PHASECHK.TRANS64.TRYWAIT P0, [R3+URZ], R0 ;  /* 0x00000000030075a7 */ /* 0x0022a4000800017f */
[----:B--2---:R-:W-:Y:S05]  /*57a0*/  @!P0 NANOSLEEP.SYNCS 0x989680 ;  /* 0x009896800000895d */ /* 0x004fea0003900000 */
[----:B------:R-:W2:Y:S02]  /*57b0*/  @!P0 SYNCS.PHASECHK.TRANS64 P0, [R3+URZ], R0 ;  /* 0x00000000030085a7 */ /* 0x000ea4000800007f */
[----:B--2---:R-:W-:Y:S05]  /*57c0*/  @!P0 BRA `(.L_x_126) ;  /* 0xfffffffc00f08947 */ /* 0x004fea000383ffff */
.L_x_122:
[----:B------:R-:W-:Y:S05]  /*57d0*/  BSYNC B0 ;  /* 0x0000000000007941 */ /* 0x000fea0003800000 */
.L_x_121:
[----:B------:R-:W-:Y:S05]  /*57e0*/  EXIT ;  /* 0x000000000000794d */ /* 0x000fea0003800000 */
.L_x_21:
[----:B----4-:R4:W0:Y:S02]  /*57f0*/  SYNCS.PHASECHK.TRANS64.TRYWAIT P1, [R3+URZ], R0 ;  /* 0x00000000030075a7 */ /* 0x010824000802017f */
[----:B0-----:R-:W-:Y:S05]  /*5800*/  @!P1 NANOSLEEP.SYNCS 0x989680 ;  /* 0x009896800000995d */ /* 0x001fea0003900000 */
[----:B------:R-:W0:Y:S02]  /*5810*/  @!P1 SYNCS.PHASECHK.TRANS64 P1, [R3+URZ], R0 ;  /* 0x00000000030095a7 */ /* 0x000e24000802007f */
[----:B0-----:R-:W-:Y:S05]  /*5820*/  @!P1 BRA `(.L_x_21) ;  /* 0xfffffffc00f09947 */ /* 0x001fea000383ffff */
[----:B------:R-:W-:Y:S05]  /*5830*/  BRA `(.L_x_20) ;  /* 0xffffffbc00107947 */ /* 0x000fea000383ffff */
.L_x_26:
[----:B-1----:R1:W3:Y:S02]  /*5840*/  SYNCS.PHASECHK.TRANS64.TRYWAIT P1, [R5+URZ], R4 ;  /* 0x00000004050075a7 */ /* 0x0022e4000802017f */
[----:B---3--:R-:W-:Y:S05]  /*5850*/  @!P1 NANOSLEEP.SYNCS 0x989680 ;  /* 0x009896800000995d */ /* 0x008fea0003900000 */
[----:B------:R-:W3:Y:S02]  /*5860*/  @!P1 SYNCS.PHASECHK.TRANS64 P1, [R5+URZ], R4 ;  /* 0x00000004050095a7 */ /* 0x000ee4000802007f */
[----:B---3--:R-:W-:Y:S05]  /*5870*/  @!P1 BRA `(.L_x_26) ;  /* 0xfffffffc00f09947 */ /* 0x008fea000383ffff */
[----:B------:R-:W-:Y:S05]  /*5880*/  BRA `(.L_x_25) ;  /* 0xffffffc000007947 */ /* 0x000fea000383ffff */
.L_x_109:
[----:B------:R-:W-:Y:S01]  /*5890*/  BSSY B1, `(.L_x_127) ;  /* 0x0000006000017945 */ /* 0x000fe20003800000 */
[----:B------:R-:W-:-:S07]  /*58a0*/  IMAD.MOV.U32 R15, RZ, RZ, -0x1 ;  /* 0xffffffffff0f7424 */ /* 0x000fce00078e00ff */
[----:B------:R-:W-:Y:S05]  /*58b0*/  WARPSYNC.COLLECTIVE R15, `(.L_x_128) ;  /* 0x000000000f0c7348 */ /* 0x000fea0003c00000 */
[----:B------:R-:W-:Y:S02]  /*58c0*/  ELECT P6, UR62, PT ;  /* 0x00000000003e782f */ /* 0x000fe400038c0000 */
[----:B------:R-:W-:Y:S01]  /*58d0*/  MOV R14, UR62 ;  /* 0x0000003e000e7c02 */ /* 0x000fe20008000f00 */
[----:B------:R-:W-:Y:S10]  /*58e0*/  ENDCOLLECTIVE ;  /* 0x000000000000791b */ /* 0x000ff40003800000 */
.L_x_128:
[----:B------:R-:W-:Y:S05]  /*58f0*/  BSYNC B1 ;  /* 0x0000000000017941 */ /* 0x000fea0003800000 */
.L_x_127:
[----:B------:R-:W-:Y:S05]  /*5900*/  BRA `(.L_x_129) ;  /* 0xfffffff0005c7947 */ /* 0x000fea000383ffff */
.L_x_112:
[----:B0-----:R0:W1:Y:S02]  /*5910*/  SYNCS.PHASECHK.TRANS64.TRYWAIT P0, [R23+URZ+0x18], R14 ;  /* 0x0000180e170075a7 */ /* 0x001064000800017f */
[----:B-1----:R-:W-:Y:S05]  /*5920*/  @!P0 NANOSLEEP.SYNCS 0x989680 ;  /* 0x009896800000895d */ /* 0x002fea0003900000 */
[----:B------:R-:W1:Y:S02]  /*5930*/  @!P0 SYNCS.PHASECHK.TRANS64 P0, [R23+URZ+0x18], R14 ;  /* 0x0000180e170085a7 */ /* 0x000e64000800007f */
[----:B-1----:R-:W-:Y:S05]  /*5940*/  @!P0 BRA `(.L_x_112) ;  /* 0xfffffffc00f08947 */ /* 0x002fea000383ffff */
[----:B------:R-:W-:Y:S05]  /*5950*/  BRA `(.L_x_130) ;  /* 0xfffffff0009c7947 */ /* 0x000fea000383ffff */
.L_x_120:
[----:B------:R-:W-:Y:S01]  /*5960*/  BSSY B0, `(.L_x_131) ;  /* 0x0000006000007945 */ /* 0x000fe20003800000 */
[----:B------:R-:W-:-:S07]  /*5970*/  IMAD.MOV.U32 R15, RZ, RZ, -0x1 ;  /* 0xffffffffff0f7424 */ /* 0x000fce00078e00ff */
[----:B------:R-:W-:Y:S05]  /*5980*/  WARPSYNC.COLLECTIVE R15, `(.L_x_132) ;  /* 0x000000000f0c7348 */ /* 0x000fea0003c00000 */
[----:B------:R-:W-:Y:S02]  /*5990*/  ELECT P6, UR62, PT ;  /* 0x00000000003e782f */ /* 0x000fe400038c0000 */
[----:B------:R-:W-:Y:S01]  /*59a0*/  MOV R14, UR62 ;  /* 0x0000003e000e7c02 */ /* 0x000fe20008000f00 */
[----:B------:R-:W-:Y:S10]  /*59b0*/  ENDCOLLECTIVE ;  /* 0x000000000000791b */ /* 0x000ff40003800000 */
.L_x_132:
[----:B------:R-:W-:Y:S05]  /*59c0*/  BSYNC B0 ;  /* 0x0000000000007941 */ /* 0x000fea0003800000 */
.L_x_131:
[----:B------:R-:W-:Y:S05]  /*59d0*/  BRA `(.L_x_133) ;  /* 0xfffffff800f47947 */ /* 0x000fea000383ffff */
.L_x_124:
[----:B0-----:R0:W1:Y:S02]  /*59e0*/  SYNCS.PHASECHK.TRANS64.TRYWAIT P0, [R7+URZ], R4 ;  /* 0x00000004070075a7 */ /* 0x001064000800017f */
[----:B-1----:R-:W-:Y:S05]  /*59f0*/  @!P0 NANOSLEEP.SYNCS 0x989680 ;  /* 0x009896800000895d */ /* 0x002fea0003900000 */
[----:B------:R-:W1:Y:S02]  /*5a00*/  @!P0 SYNCS.PHASECHK.TRANS64 P0, [R7+URZ], R4 ;  /* 0x00000004070085a7 */ /* 0x000e64000800007f */
[----:B-1----:R-:W-:Y:S05]  /*5a10*/  @!P0 BRA `(.L_x_124) ;  /* 0xfffffffc00f08947 */ /* 0x002fea000383ffff */
[----:B------:R-:W-:Y:S05]  /*5a20*/  BRA `(.L_x_134) ;  /* 0xfffffffc00347947 */ /* 0x000fea000383ffff */
.L_x_125:
[----:B0-----:R0:W1:Y:S02]  /*5a30*/  SYNCS.PHASECHK.TRANS64.TRYWAIT P0, [R6+URZ], R5 ;  /* 0x00000005060075a7 */ /* 0x001064000800017f */
[----:B-1----:R-:W-:Y:S05]  /*5a40*/  @!P0 NANOSLEEP.SYNCS 0x989680 ;  /* 0x009896800000895d */ /* 0x002fea0003900000 */
[----:B------:R-:W1:Y:S02]  /*5a50*/  @!P0 SYNCS.PHASECHK.TRANS64 P0, [R6+URZ], R5 ;  /* 0x00000005060085a7 */ /* 0x000e64000800007f */
[----:B-1----:R-:W-:Y:S05]  /*5a60*/  @!P0 BRA `(.L_x_125) ;  /* 0xfffffffc00f08947 */ /* 0x002fea000383ffff */
[----:B------:R-:W-:Y:S05]  /*5a70*/  BRA `(.L_x_135) ;  /* 0xfffffffc003c7947 */ /* 0x000fea000383ffff */
.L_x_136:
[----:B------:R-:W-:-:S00]  /*5a80*/  BRA `(.L_x_136) ;  /* 0xfffffffc00fc7947 */ /* 0x000fc0000383ffff */
[----:B------:R-:W-:-:S00]  /*5a90*/  NOP ;  /* 0x0000000000007918 */ /* 0x000fc00000000000 */
        /* <DEDUP_REMOVED lines=14> */
.L_x_137:


//--------------------- .nv.global.init           --------------------------
	.section	.nv.global.init,"aw",@progbits
.nv.global.init:
	.type		$str$22,@object
	.size		$str$22,($str$23 - $str$22)
$str$22:
        /*0000*/ 	.byte	0x6b, 0x5f, 0x74, 0x69, 0x6c, 0x65, 0x5f, 0x63, 0x6f, 0x75, 0x6e, 0x74, 0x20, 0x3e, 0x3d, 0x20
        /*0010*/ 	.byte	0x31, 0x00
	.type		$str$23,@object
	.size		$str$23,(__unnamed_1 - $str$23)
$str$23:
        /*0012*/ 	.byte	0x2f, 0x74, 0x6d, 0x70, 0x2f, 0x63, 0x75, 0x74, 0x6c, 0x61, 0x73, 0x73, 0x5f, 0x73, 0x77, 0x65
        /*0022*/ 	.byte	0x65, 0x70, 0x5f, 0x73, 0x72, 0x63, 0x2f, 0x69, 0x6e, 0x63, 0x6c, 0x75, 0x64, 0x65, 0x2f, 0x63
        /*0032*/ 	.byte	0x75, 0x74, 0x6c, 0x61, 0x73, 0x73, 0x2f, 0x67, 0x65, 0x6d, 0x6d, 0x2f, 0x63, 0x6f, 0x6c, 0x6c
        /*0042*/ 	.byte	0x65, 0x63, 0x74, 0x69, 0x76, 0x65, 0x2f, 0x73, 0x6d, 0x39, 0x30, 0x5f, 0x6d, 0x6d, 0x61, 0x5f
        /*0052*/ 	.byte	0x74, 0x6d, 0x61, 0x5f, 0x67, 0x6d, 0x6d, 0x61, 0x5f, 0x73, 0x73, 0x5f, 0x77, 0x61, 0x72, 0x70
        /*0062*/ 	.byte	0x73, 0x70, 0x65, 0x63, 0x69, 0x61, 0x6c, 0x69, 0x7a, 0x65, 0x64, 0x2e, 0x68, 0x70, 0x70, 0x00
	.type		__unnamed_1,@object
	.size		__unnamed_1,(.L_0 - __unnamed_1)
__unnamed_1:
        /*0072*/ 	.byte	0x76, 0x6f, 0x69, 0x64, 0x20, 0x63, 0x75, 0x74, 0x6c, 0x61, 0x73, 0x73, 0x3a, 0x3a, 0x67, 0x65
        /* <DEDUP_REMOVED lines=172> */
        /*0b42*/ 	.byte	0x3a, 0x69, 0x64, 0x65, 0x6e, 0x74, 0x69, 0x74, 0x79, 0x5d, 0x00
.L_0:


//--------------------- .nv.shared._ZN7cutlass13device_kernelINS_4gemm6kernel13GemmUniversalIN4cute5tupleIJiiiiEEENS1_10collective13CollectiveMmaINS1_34MainloopSm90TmaGmmaWarpSpecializedILi3ENS5_IJNS4_1CILi1EEENSA_ILi2EEESB_EEENS1_35KernelTmaWarpSpecializedCooperativeEEENS5_IJNSA_ILi128EEENSA_ILi64EEESG_EEEaNS5_IJlSB_lEEEaSJ_NS4_8TiledMMAINS4_8MMA_AtomIJNS4_4SM904GMMA26MMA_64x64x32_S32S8S8_SS_TNEEEENS4_6LayoutINS5_IJSC_SB_SB_EEENS5_IJSB_NSA_ILi0EEESS_EEEEENS5_IJNS4_10UnderscoreESV_SV_EEEEENS4_23SM90_TMA_LOAD_MULTICASTENS4_14ComposedLayoutINS4_7SwizzleILi3ELi4ELi3EEENS4_18smem_ptr_flag_bitsILi8EEENSQ_INS5_IJNSA_ILi8EEESG_EEENS5_IJSG_SB_EEEEEEEvNS4_8identityENS4_13SM90_TMA_LOADES18_vS19_EENS_8epilogue10collective6detail29Sm90TmaWarpSpecializedAdapterINS1D_15DefaultEpilogueIaSJ_SJ_NS1C_6thread17LinearCombinationIaLi1EiiLNS1H_9ScaleType4KindE0ELNS_15FloatRoundStyleE2EaEENS1_15EpilogueDefaultEEEEEvvEEEEvNT_6ParamsE --------------------------
	.section	.nv.shared._ZN7cutlass13device_kernelINS_4gemm6kernel13GemmUniversalIN4cute5tupleIJiiiiEEENS1_10collective13CollectiveMmaINS1_34MainloopSm90TmaGmmaWarpSpecializedILi3ENS5_IJNS4_1CILi1EEENSA_ILi2EEESB_EEENS1_35KernelTmaWarpSpecializedCooperativeEEENS5_IJNSA_ILi128EEENSA_ILi64EEESG_EEEaNS5_IJlSB_lEEEaSJ_NS4_8TiledMMAINS4_8MMA_AtomIJNS4_4SM904GMMA26MMA_64x64x32_S32S8S8_SS_TNEEEENS4_6LayoutINS5_IJSC_SB_SB_EEENS5_IJSB_NSA_ILi0EEESS_EEEEENS5_IJNS4_10UnderscoreESV_SV_EEEEENS4_23SM90_TMA_LOAD_MULTICASTENS4_14ComposedLayoutINS4_7SwizzleILi3ELi4ELi3EEENS4_18smem_ptr_flag_bitsILi8EEENSQ_INS5_IJNSA_ILi8EEESG_EEENS5_IJSG_SB_EEEEEEEvNS4_8identityENS4_13SM90_TMA_LOADES18_vS19_EENS_8epilogue10collective6detail29Sm90TmaWarpSpecializedAdapterINS1D_15DefaultEpilogueIaSJ_SJ_NS1C_6thread17LinearCombinationIaLi1EiiLNS1H_9ScaleType4KindE0ELNS_15FloatRoundStyleE2EaEENS1_15EpilogueDefaultEEEEEvvEEEEvNT_6ParamsE,"aw",@nobits
	.sectionflags	@""
	.align	16
	.zero		1024


//--------------------- .nv.shared.reserved.0     --------------------------
	.section	.nv.shared.reserved.0,"aw",@nobits
	.weak		__nv_reservedSMEM_offset_0_alias
	.size		__nv_reservedSMEM_offset_0_alias, 0, 0
	.other		__nv_reservedSMEM_offset_0_alias,@"STO_CUDA_RESERVED_SHARED STV_DEFAULT"
__nv_reservedSMEM_offset_0_alias:
	.zero		0


//--------------------- .nv.global                --------------------------
	.section	.nv.global,"aw",@nobits
.nv.global:
	.type		_ZN39_INTERNAL_78166bb4_4_k_cu_50d43244_43204cute1_E,@object
	.size		_ZN39_INTERNAL_78166bb4_4_k_cu_50d43244_43204cute1_E,(_ZN39_INTERNAL_78166bb4_4_k_cu_50d43244_43204cuda3std3__45__cpo6cbeginE - _ZN39_INTERNAL_78166bb4_4_k_cu_50d43244_43204cute1_E)
_ZN39_INTERNAL_78166bb4_4_k_cu_50d43244_43204cute1_E:
	.zero		1
	.type		_ZN39_INTERNAL_78166bb4_4_k_cu_50d43244_43204cuda3std3__45__cpo6cbeginE,@object
	.size		_ZN39_INTERNAL_78166bb4_4_k_cu_50d43244_43204cuda3std3__45__cpo6cbeginE,(_ZN39_INTERNAL_78166bb4_4_k_cu_50d43244_43204cuda3std3__48in_placeE - _ZN39_INTERNAL_78166bb4_4_k_cu_50d43244_43204cuda3std3__45__cpo6cbeginE)
_ZN39_INTERNAL_78166bb4_4_k_cu_50d43244_43204cuda3std3__45__cpo6cbeginE:
	.zero		1
	.type		_ZN39_INTERNAL_78166bb4_4_k_cu_50d43244_43204cuda3std3__48in_placeE,@object
	.size		_ZN39_INTERNAL_78166bb4_4_k_cu_50d43244_43204cuda3std3__48in_placeE,(_ZN39_INTERNAL_78166bb4_4_k_cu_50d43244_43204cuda3std6ranges3__45__cpo9iter_moveE - _ZN39_INTERNAL_78166bb4_4_k_cu_50d43244_43204cuda3std3__48in_placeE)
_ZN39_INTERNAL_78166bb4_4_k_cu_50d43244_43204cuda3std3__48in_placeE:
	.zero		1
	.type		_ZN39_INTERNAL_78166bb4_4_k_cu_50d43244_43204cuda3std6ranges3__45__cpo9iter_moveE,@object
	.size		_ZN39_INTERNAL_78166bb4_4_k_cu_50d43244_43204cuda3std6ranges3__45__cpo9iter_moveE,(_ZN39_INTERNAL_78166bb4_4_k_cu_50d43244_43204cuda3std3__45__cpo5beginE - _ZN39_INTERNAL_78166bb4_4_k_cu_50d43244_43204cuda3std6ranges3__45__cpo9iter_moveE)
_ZN39_INTERNAL_78166bb4_4_k_cu_50d43244_43204cuda3std6ranges3__45__cpo9iter_moveE:
	.zero		1
	.type		_ZN39_INTERNAL_78166bb4_4_k_cu_50d43244_43204cuda3std3__45__cpo5beginE,@object
	.size		_ZN39_INTERNAL_78166bb4_4_k_cu_50d43244_43204cuda3std3__45__cpo5beginE,(_ZN39_INTERNAL_78166bb4_4_k_cu_50d43244_43204cuda3std3__441_GLOBAL__N__78166bb4_4_k_cu_50d43244_43206ignoreE - _ZN39_INTERNAL_78166bb4_4_k_cu_50d43244_43204cuda3std3__45__cpo5beginE)
_ZN39_INTERNAL_78166bb4_4_k_cu_50d43244_43204cuda3std3__45__cpo5beginE:
	.zero		1
	.type		_ZN39_INTERNAL_78166bb4_4_k_cu_50d43244_43204cuda3std3__441_GLOBAL__N__78166bb4_4_k_cu_50d43244_43206ignoreE,@object
	.size		_ZN39_INTERNAL_78166bb4_4_k_cu_50d43244_43204cuda3std3__441_GLOBAL__N__78166bb4_4_k_cu_50d43244_43206ignoreE,(_ZN39_INTERNAL_78166bb4_4_k_cu_50d43244_43204cute7productE - _ZN39_INTERNAL_78166bb4_4_k_cu_50d43244_43204cuda3std3__441_GLOBAL__N__78166bb4_4_k_cu_50d43244_43206ignoreE)
_ZN39_INTERNAL_78166bb4_4_k_cu_50d43244_43204cuda3std3__441_GLOBAL__N__78166bb4_4_k_cu_50d43244_43206ignoreE:
	.zero		1
	.type		_ZN39_INTERNAL_78166bb4_4_k_cu_50d43244_43204cute7productE,@object
	.size		_ZN39_INTERNAL_78166bb4_4_k_cu_50d43244_43204cute7productE,(_ZN39_INTERNAL_78166bb4_4_k_cu_50d43244_43204cuda3std3__45__cpo3endE - _ZN39_INTERNAL_78166bb4_4_k_cu_50d43244_43204cute7productE)
_ZN39_INTERNAL_78166bb4_4_k_cu_50d43244_43204cute7productE:
	.zero		1
	.type		_ZN39_INTERNAL_78166bb4_4_k_cu_50d43244_43204cuda3std3__45__cpo3endE,@object
	.size		_ZN39_INTERNAL_78166bb4_4_k_cu_50d43244_43204cuda3std3__45__cpo3endE,(_ZN39_INTERNAL_78166bb4_4_k_cu_50d43244_43204cuda3std3__419piecewise_constructE - _ZN39_INTERNAL_78166bb4_4_k_cu_50d43244_43204cuda3std3__45__cpo3endE)
_ZN39_INTERNAL_78166bb4_4_k_cu_50d43244_43204cuda3std3__45__cpo3endE:
	.zero		1
	.type		_ZN39_INTERNAL_78166bb4_4_k_cu_50d43244_43204cuda3std3__419piecewise_constructE,@object
	.size		_ZN39_INTERNAL_78166bb4_4_k_cu_50d43244_43204cuda3std3__419piecewise_constructE,(_ZN39_INTERNAL_78166bb4_4_k_cu_50d43244_43204cuda3std3__45__cpo4cendE - _ZN39_INTERNAL_78166bb4_4_k_cu_50d43244_43204cuda3std3__419piecewise_constructE)
_ZN39_INTERNAL_78166bb4_4_k_cu_50d43244_43204cuda3std3__419piecewise_constructE:
	.zero		1
	.type		_ZN39_INTERNAL_78166bb4_4_k_cu_50d43244_43204cuda3std3__45__cpo4cendE,@object
	.size		_ZN39_INTERNAL_78166bb4_4_k_cu_50d43244_43204cuda3std3__45__cpo4cendE,(_ZN39_INTERNAL_78166bb4_4_k_cu_50d43244_43204cuda3std6ranges3__45__cpo4swapE - _ZN39_INTERNAL_78166bb4_4_k_cu_50d43244_43204cuda3std3__45__cpo4cendE)
_ZN39_INTERNAL_78166bb4_4_k_cu_50d43244_43204cuda3std3__45__cpo4cendE:
	.zero		1
	.type		_ZN39_INTERNAL_78166bb4_4_k_cu_50d43244_43204cuda3std6ranges3__45__cpo4swapE,@object
	.size		_ZN39_INTERNAL_78166bb4_4_k_cu_50d43244_43204cuda3std6ranges3__45__cpo4swapE,(.L_8 - _ZN39_INTERNAL_78166bb4_4_k_cu_50d43244_43204cuda3std6ranges3__45__cpo4swapE)
_ZN39_INTERNAL_78166bb4_4_k_cu_50d43244_43204cuda3std6ranges3__45__cpo4swapE:
	.zero		1
.L_8:


//--------------------- .nv.constant0._ZN7cutlass13device_kernelINS_4gemm6kernel13GemmUniversalIN4cute5tupleIJiiiiEEENS1_10collective13CollectiveMmaINS1_34MainloopSm90TmaGmmaWarpSpecializedILi3ENS5_IJNS4_1CILi1EEENSA_ILi2EEESB_EEENS1_35KernelTmaWarpSpecializedCooperativeEEENS5_IJNSA_ILi128EEENSA_ILi64EEESG_EEEaNS5_IJlSB_lEEEaSJ_NS4_8TiledMMAINS4_8MMA_AtomIJNS4_4SM904GMMA26MMA_64x64x32_S32S8S8_SS_TNEEEENS4_6LayoutINS5_IJSC_SB_SB_EEENS5_IJSB_NSA_ILi0EEESS_EEEEENS5_IJNS4_10UnderscoreESV_SV_EEEEENS4_23SM90_TMA_LOAD_MULTICASTENS4_14ComposedLayoutINS4_7SwizzleILi3ELi4ELi3EEENS4_18smem_ptr_flag_bitsILi8EEENSQ_INS5_IJNSA_ILi8EEESG_EEENS5_IJSG_SB_EEEEEEEvNS4_8identityENS4_13SM90_TMA_LOADES18_vS19_EENS_8epilogue10collective6detail29Sm90TmaWarpSpecializedAdapterINS1D_15DefaultEpilogueIaSJ_SJ_NS1C_6thread17LinearCombinationIaLi1EiiLNS1H_9ScaleType4KindE0ELNS_15FloatRoundStyleE2EaEENS1_15EpilogueDefaultEEEEEvvEEEEvNT_6ParamsE --------------------------
	.section	.nv.constant0._ZN7cutlass13device_kernelINS_4gemm6kernel13GemmUniversalIN4cute5tupleIJiiiiEEENS1_10collective13CollectiveMmaINS1_34MainloopSm90TmaGmmaWarpSpecializedILi3ENS5_IJNS4_1CILi1EEENSA_ILi2EEESB_EEENS1_35KernelTmaWarpSpecializedCooperativeEEENS5_IJNSA_ILi128EEENSA_ILi64EEESG_EEEaNS5_IJlSB_lEEEaSJ_NS4_8TiledMMAINS4_8MMA_AtomIJNS4_4SM904GMMA26MMA_64x64x32_S32S8S8_SS_TNEEEENS4_6LayoutINS5_IJSC_SB_SB_EEENS5_IJSB_NSA_ILi0EEESS_EEEEENS5_IJNS4_10UnderscoreESV_SV_EEEEENS4_23SM90_TMA_LOAD_MULTICASTENS4_14ComposedLayoutINS4_7SwizzleILi3ELi4ELi3EEENS4_18smem_ptr_flag_bitsILi8EEENSQ_INS5_IJNSA_ILi8EEESG_EEENS5_IJSG_SB_EEEEEEEvNS4_8identityENS4_13SM90_TMA_LOADES18_vS19_EENS_8epilogue10collective6detail29Sm90TmaWarpSpecializedAdapterINS1D_15DefaultEpilogueIaSJ_SJ_NS1C_6thread17LinearCombinationIaLi1EiiLNS1H_9ScaleType4KindE0ELNS_15FloatRoundStyleE2EaEENS1_15EpilogueDefaultEEEEEvvEEEEvNT_6ParamsE,"a",@progbits
	.sectionflags	@""
	.align	4
.nv.constant0._ZN7cutlass13device_kernelINS_4gemm6kernel13GemmUniversalIN4cute5tupleIJiiiiEEENS1_10collective13CollectiveMmaINS1_34MainloopSm90TmaGmmaWarpSpecializedILi3ENS5_IJNS4_1CILi1EEENSA_ILi2EEESB_EEENS1_35KernelTmaWarpSpecializedCooperativeEEENS5_IJNSA_ILi128EEENSA_ILi64EEESG_EEEaNS5_IJlSB_lEEEaSJ_NS4_8TiledMMAINS4_8MMA_AtomIJNS4_4SM904GMMA26MMA_64x64x32_S32S8S8_SS_TNEEEENS4_6LayoutINS5_IJSC_SB_SB_EEENS5_IJSB_NSA_ILi0EEESS_EEEEENS5_IJNS4_10UnderscoreESV_SV_EEEEENS4_23SM90_TMA_LOAD_MULTICASTENS4_14ComposedLayoutINS4_7SwizzleILi3ELi4ELi3EEENS4_18smem_ptr_flag_bitsILi8EEENSQ_INS5_IJNSA_ILi8EEESG_EEENS5_IJSG_SB_EEEEEEEvNS4_8identityENS4_13SM90_TMA_LOADES18_vS19_EENS_8epilogue10collective6detail29Sm90TmaWarpSpecializedAdapterINS1D_15DefaultEpilogueIaSJ_SJ_NS1C_6thread17LinearCombinationIaLi1EiiLNS1H_9ScaleType4KindE0ELNS_15FloatRoundStyleE2EaEENS1_15EpilogueDefaultEEEEEvvEEEEvNT_6ParamsE:
	.zero		1664


//--------------------- SYMBOLS --------------------------

	.type		.nv.reservedSmem.offset0,@object
	.size		.nv.reservedSmem.offset0,0x4
	.type		__assertfail,@function
